//
// Generated by NVIDIA NVVM Compiler
//
// Compiler Build ID: CL-36424714
// Cuda compilation tools, release 13.0, V13.0.88
// Based on NVVM 20.0.0
//

.version 9.0
.target sm_100
.address_size 64

	// .globl	calc_spearman_rho
.extern .func __assertfail
(
	.param .b64 __assertfail_param_0,
	.param .b64 __assertfail_param_1,
	.param .b32 __assertfail_param_2,
	.param .b64 __assertfail_param_3,
	.param .b64 __assertfail_param_4
)
;
.global .align 1 .b8 __unnamed_1[116] = {118, 111, 105, 100, 32, 97, 112, 112, 108, 121, 95, 98, 111, 111, 108, 101, 97, 110, 95, 102, 117, 110, 99, 40, 117, 110, 115, 105, 103, 110, 101, 100, 32, 99, 104, 97, 114, 44, 32, 117, 110, 115, 105, 103, 110, 101, 100, 32, 105, 110, 116, 44, 32, 117, 110, 115, 105, 103, 110, 101, 100, 32, 115, 104, 111, 114, 116, 44, 32, 117, 110, 115, 105, 103, 110, 101, 100, 32, 105, 110, 116, 32, 42, 44, 32, 117, 110, 115, 105, 103, 110, 101, 100, 32, 105, 110, 116, 44, 32, 117, 110, 115, 105, 103, 110, 101, 100, 32, 99, 104, 97, 114, 32, 42, 41};
.global .align 1 .b8 $str[14] = {115, 101, 108, 101, 99, 116, 111, 114, 32, 60, 32, 51, 50};
.global .align 1 .b8 $str$1[27] = {47, 116, 109, 112, 47, 115, 97, 115, 115, 95, 99, 117, 95, 53, 97, 99, 101, 100, 101, 97, 120, 47, 107, 46, 99, 117};

.visible .entry calc_spearman_rho(
	.param .u16 calc_spearman_rho_param_0,
	.param .u64 .ptr .align 1 calc_spearman_rho_param_1,
	.param .u64 .ptr .align 1 calc_spearman_rho_param_2,
	.param .u16 calc_spearman_rho_param_3,
	.param .u64 .ptr .align 1 calc_spearman_rho_param_4,
	.param .u64 .ptr .align 1 calc_spearman_rho_param_5,
	.param .u64 calc_spearman_rho_param_6,
	.param .u32 calc_spearman_rho_param_7,
	.param .u16 calc_spearman_rho_param_8,
	.param .u64 .ptr .align 1 calc_spearman_rho_param_9
)
{
	.reg .pred 	%p<169>;
	.reg .b16 	%rs<79>;
	.reg .b32 	%r<470>;
	.reg .b32 	%f<273>;
	.reg .b64 	%rd<92>;
	.reg .b64 	%fd<152>;

	ld.param.u16 	%rs2, [calc_spearman_rho_param_0];
	ld.param.u64 	%rd34, [calc_spearman_rho_param_1];
	ld.param.u64 	%rd29, [calc_spearman_rho_param_2];
	ld.param.u16 	%r187, [calc_spearman_rho_param_3];
	ld.param.u64 	%rd30, [calc_spearman_rho_param_4];
	ld.param.u64 	%rd31, [calc_spearman_rho_param_5];
	ld.param.u64 	%rd32, [calc_spearman_rho_param_6];
	ld.param.u32 	%r186, [calc_spearman_rho_param_7];
	ld.param.u16 	%rs3, [calc_spearman_rho_param_8];
	ld.param.u64 	%rd33, [calc_spearman_rho_param_9];
	cvta.to.global.u64 	%rd1, %rd34;
	mov.u32 	%r188, %tid.y;
	mov.u32 	%r189, %ctaid.y;
	mov.u32 	%r190, %ntid.y;
	mad.lo.s32 	%r191, %r189, %r190, %r188;
	and.b32  	%r1, %r191, 65535;
	setp.ge.u32 	%p1, %r1, %r187;
	@%p1 bra 	$L__BB0_109;
	cvta.to.global.u64 	%rd2, %rd31;
	cvta.to.global.u64 	%rd35, %rd30;
	mul.wide.u32 	%rd36, %r1, 4;
	add.s64 	%rd37, %rd35, %rd36;
	ld.global.u32 	%r2, [%rd37];
	cvt.u32.u64 	%r192, %rd32;
	mul.lo.s32 	%r193, %r1, %r192;
	cvt.s64.s32 	%rd3, %r193;
	mov.u32 	%r3, %tid.x;
	cvt.u32.u16 	%r4, %rs2;
	setp.gt.u32 	%p2, %r3, %r4;
	@%p2 bra 	$L__BB0_109;
	cvta.to.global.u64 	%rd38, %rd29;
	mul.wide.u32 	%rd39, %r3, 4;
	add.s64 	%rd40, %rd38, %rd39;
	ld.global.u32 	%r5, [%rd40];
	and.b16  	%rs1, %rs3, 255;
	cvt.u32.u16 	%r6, %rs1;
	and.b32  	%r195, %r186, 1;
	setp.eq.b32 	%p3, %r195, 1;
	not.pred 	%p4, %p3;
	mov.b32 	%r386, 0;
	mov.u32 	%r387, %r386;
	@%p4 bra 	$L__BB0_4;
	and.b32  	%r386, %r5, 1;
	setp.eq.s16 	%p5, %rs1, 1;
	mov.b32 	%r387, 1;
	@%p5 bra 	$L__BB0_66;
$L__BB0_4:
	and.b32  	%r197, %r186, 2;
	setp.eq.s32 	%p6, %r197, 0;
	@%p6 bra 	$L__BB0_6;
	shr.u32 	%r198, %r5, 1;
	and.b32  	%r199, %r198, 1;
	add.s32 	%r10, %r387, 1;
	shl.b32 	%r200, %r199, %r387;
	add.s32 	%r386, %r200, %r386;
	setp.eq.s32 	%p7, %r10, %r6;
	mov.u32 	%r387, %r10;
	@%p7 bra 	$L__BB0_66;
$L__BB0_6:
	and.b32  	%r201, %r186, 4;
	setp.eq.s32 	%p8, %r201, 0;
	@%p8 bra 	$L__BB0_8;
	shr.u32 	%r202, %r5, 2;
	and.b32  	%r203, %r202, 1;
	add.s32 	%r14, %r387, 1;
	shl.b32 	%r204, %r203, %r387;
	add.s32 	%r386, %r204, %r386;
	setp.eq.s32 	%p9, %r14, %r6;
	mov.u32 	%r387, %r14;
	@%p9 bra 	$L__BB0_66;
$L__BB0_8:
	and.b32  	%r205, %r186, 8;
	setp.eq.s32 	%p10, %r205, 0;
	@%p10 bra 	$L__BB0_10;
	shr.u32 	%r206, %r5, 3;
	and.b32  	%r207, %r206, 1;
	add.s32 	%r18, %r387, 1;
	shl.b32 	%r208, %r207, %r387;
	add.s32 	%r386, %r208, %r386;
	setp.eq.s32 	%p11, %r18, %r6;
	mov.u32 	%r387, %r18;
	@%p11 bra 	$L__BB0_66;
$L__BB0_10:
	and.b32  	%r209, %r186, 16;
	setp.eq.s32 	%p12, %r209, 0;
	@%p12 bra 	$L__BB0_12;
	shr.u32 	%r210, %r5, 4;
	and.b32  	%r211, %r210, 1;
	add.s32 	%r22, %r387, 1;
	shl.b32 	%r212, %r211, %r387;
	add.s32 	%r386, %r212, %r386;
	setp.eq.s32 	%p13, %r22, %r6;
	mov.u32 	%r387, %r22;
	@%p13 bra 	$L__BB0_66;
$L__BB0_12:
	and.b32  	%r213, %r186, 32;
	setp.eq.s32 	%p14, %r213, 0;
	@%p14 bra 	$L__BB0_14;
	shr.u32 	%r214, %r5, 5;
	and.b32  	%r215, %r214, 1;
	add.s32 	%r26, %r387, 1;
	shl.b32 	%r216, %r215, %r387;
	add.s32 	%r386, %r216, %r386;
	setp.eq.s32 	%p15, %r26, %r6;
	mov.u32 	%r387, %r26;
	@%p15 bra 	$L__BB0_66;
$L__BB0_14:
	and.b32  	%r217, %r186, 64;
	setp.eq.s32 	%p16, %r217, 0;
	@%p16 bra 	$L__BB0_16;
	shr.u32 	%r218, %r5, 6;
	and.b32  	%r219, %r218, 1;
	add.s32 	%r30, %r387, 1;
	shl.b32 	%r220, %r219, %r387;
	add.s32 	%r386, %r220, %r386;
	setp.eq.s32 	%p17, %r30, %r6;
	mov.u32 	%r387, %r30;
	@%p17 bra 	$L__BB0_66;
$L__BB0_16:
	and.b32  	%r221, %r186, 128;
	setp.eq.s32 	%p18, %r221, 0;
	@%p18 bra 	$L__BB0_18;
	shr.u32 	%r222, %r5, 7;
	and.b32  	%r223, %r222, 1;
	add.s32 	%r34, %r387, 1;
	shl.b32 	%r224, %r223, %r387;
	add.s32 	%r386, %r224, %r386;
	setp.eq.s32 	%p19, %r34, %r6;
	mov.u32 	%r387, %r34;
	@%p19 bra 	$L__BB0_66;
$L__BB0_18:
	and.b32  	%r225, %r186, 256;
	setp.eq.s32 	%p20, %r225, 0;
	@%p20 bra 	$L__BB0_20;
	shr.u32 	%r226, %r5, 8;
	and.b32  	%r227, %r226, 1;
	add.s32 	%r38, %r387, 1;
	shl.b32 	%r228, %r227, %r387;
	add.s32 	%r386, %r228, %r386;
	setp.eq.s32 	%p21, %r38, %r6;
	mov.u32 	%r387, %r38;
	@%p21 bra 	$L__BB0_66;
$L__BB0_20:
	and.b32  	%r229, %r186, 512;
	setp.eq.s32 	%p22, %r229, 0;
	@%p22 bra 	$L__BB0_22;
	shr.u32 	%r230, %r5, 9;
	and.b32  	%r231, %r230, 1;
	add.s32 	%r42, %r387, 1;
	shl.b32 	%r232, %r231, %r387;
	add.s32 	%r386, %r232, %r386;
	setp.eq.s32 	%p23, %r42, %r6;
	mov.u32 	%r387, %r42;
	@%p23 bra 	$L__BB0_66;
$L__BB0_22:
	and.b32  	%r233, %r186, 1024;
	setp.eq.s32 	%p24, %r233, 0;
	@%p24 bra 	$L__BB0_24;
	shr.u32 	%r234, %r5, 10;
	and.b32  	%r235, %r234, 1;
	add.s32 	%r46, %r387, 1;
	shl.b32 	%r236, %r235, %r387;
	add.s32 	%r386, %r236, %r386;
	setp.eq.s32 	%p25, %r46, %r6;
	mov.u32 	%r387, %r46;
	@%p25 bra 	$L__BB0_66;
$L__BB0_24:
	and.b32  	%r237, %r186, 2048;
	setp.eq.s32 	%p26, %r237, 0;
	@%p26 bra 	$L__BB0_26;
	shr.u32 	%r238, %r5, 11;
	and.b32  	%r239, %r238, 1;
	add.s32 	%r50, %r387, 1;
	shl.b32 	%r240, %r239, %r387;
	add.s32 	%r386, %r240, %r386;
	setp.eq.s32 	%p27, %r50, %r6;
	mov.u32 	%r387, %r50;
	@%p27 bra 	$L__BB0_66;
$L__BB0_26:
	and.b32  	%r241, %r186, 4096;
	setp.eq.s32 	%p28, %r241, 0;
	@%p28 bra 	$L__BB0_28;
	shr.u32 	%r242, %r5, 12;
	and.b32  	%r243, %r242, 1;
	add.s32 	%r54, %r387, 1;
	shl.b32 	%r244, %r243, %r387;
	add.s32 	%r386, %r244, %r386;
	setp.eq.s32 	%p29, %r54, %r6;
	mov.u32 	%r387, %r54;
	@%p29 bra 	$L__BB0_66;
$L__BB0_28:
	and.b32  	%r245, %r186, 8192;
	setp.eq.s32 	%p30, %r245, 0;
	@%p30 bra 	$L__BB0_30;
	shr.u32 	%r246, %r5, 13;
	and.b32  	%r247, %r246, 1;
	add.s32 	%r58, %r387, 1;
	shl.b32 	%r248, %r247, %r387;
	add.s32 	%r386, %r248, %r386;
	setp.eq.s32 	%p31, %r58, %r6;
	mov.u32 	%r387, %r58;
	@%p31 bra 	$L__BB0_66;
$L__BB0_30:
	and.b32  	%r249, %r186, 16384;
	setp.eq.s32 	%p32, %r249, 0;
	@%p32 bra 	$L__BB0_32;
	shr.u32 	%r250, %r5, 14;
	and.b32  	%r251, %r250, 1;
	add.s32 	%r62, %r387, 1;
	shl.b32 	%r252, %r251, %r387;
	add.s32 	%r386, %r252, %r386;
	setp.eq.s32 	%p33, %r62, %r6;
	mov.u32 	%r387, %r62;
	@%p33 bra 	$L__BB0_66;
$L__BB0_32:
	and.b32  	%r253, %r186, 32768;
	setp.eq.s32 	%p34, %r253, 0;
	@%p34 bra 	$L__BB0_34;
	shr.u32 	%r254, %r5, 15;
	and.b32  	%r255, %r254, 1;
	add.s32 	%r66, %r387, 1;
	shl.b32 	%r256, %r255, %r387;
	add.s32 	%r386, %r256, %r386;
	setp.eq.s32 	%p35, %r66, %r6;
	mov.u32 	%r387, %r66;
	@%p35 bra 	$L__BB0_66;
$L__BB0_34:
	and.b32  	%r257, %r186, 65536;
	setp.eq.s32 	%p36, %r257, 0;
	@%p36 bra 	$L__BB0_36;
	shr.u32 	%r258, %r5, 16;
	and.b32  	%r259, %r258, 1;
	add.s32 	%r70, %r387, 1;
	shl.b32 	%r260, %r259, %r387;
	add.s32 	%r386, %r260, %r386;
	setp.eq.s32 	%p37, %r70, %r6;
	mov.u32 	%r387, %r70;
	@%p37 bra 	$L__BB0_66;
$L__BB0_36:
	and.b32  	%r261, %r186, 131072;
	setp.eq.s32 	%p38, %r261, 0;
	@%p38 bra 	$L__BB0_38;
	shr.u32 	%r262, %r5, 17;
	and.b32  	%r263, %r262, 1;
	add.s32 	%r74, %r387, 1;
	shl.b32 	%r264, %r263, %r387;
	add.s32 	%r386, %r264, %r386;
	setp.eq.s32 	%p39, %r74, %r6;
	mov.u32 	%r387, %r74;
	@%p39 bra 	$L__BB0_66;
$L__BB0_38:
	and.b32  	%r265, %r186, 262144;
	setp.eq.s32 	%p40, %r265, 0;
	@%p40 bra 	$L__BB0_40;
	shr.u32 	%r266, %r5, 18;
	and.b32  	%r267, %r266, 1;
	add.s32 	%r78, %r387, 1;
	shl.b32 	%r268, %r267, %r387;
	add.s32 	%r386, %r268, %r386;
	setp.eq.s32 	%p41, %r78, %r6;
	mov.u32 	%r387, %r78;
	@%p41 bra 	$L__BB0_66;
$L__BB0_40:
	and.b32  	%r269, %r186, 524288;
	setp.eq.s32 	%p42, %r269, 0;
	@%p42 bra 	$L__BB0_42;
	shr.u32 	%r270, %r5, 19;
	and.b32  	%r271, %r270, 1;
	add.s32 	%r82, %r387, 1;
	shl.b32 	%r272, %r271, %r387;
	add.s32 	%r386, %r272, %r386;
	setp.eq.s32 	%p43, %r82, %r6;
	mov.u32 	%r387, %r82;
	@%p43 bra 	$L__BB0_66;
$L__BB0_42:
	and.b32  	%r273, %r186, 1048576;
	setp.eq.s32 	%p44, %r273, 0;
	@%p44 bra 	$L__BB0_44;
	shr.u32 	%r274, %r5, 20;
	and.b32  	%r275, %r274, 1;
	add.s32 	%r86, %r387, 1;
	shl.b32 	%r276, %r275, %r387;
	add.s32 	%r386, %r276, %r386;
	setp.eq.s32 	%p45, %r86, %r6;
	mov.u32 	%r387, %r86;
	@%p45 bra 	$L__BB0_66;
$L__BB0_44:
	and.b32  	%r277, %r186, 2097152;
	setp.eq.s32 	%p46, %r277, 0;
	@%p46 bra 	$L__BB0_46;
	shr.u32 	%r278, %r5, 21;
	and.b32  	%r279, %r278, 1;
	add.s32 	%r90, %r387, 1;
	shl.b32 	%r280, %r279, %r387;
	add.s32 	%r386, %r280, %r386;
	setp.eq.s32 	%p47, %r90, %r6;
	mov.u32 	%r387, %r90;
	@%p47 bra 	$L__BB0_66;
$L__BB0_46:
	and.b32  	%r281, %r186, 4194304;
	setp.eq.s32 	%p48, %r281, 0;
	@%p48 bra 	$L__BB0_48;
	shr.u32 	%r282, %r5, 22;
	and.b32  	%r283, %r282, 1;
	add.s32 	%r94, %r387, 1;
	shl.b32 	%r284, %r283, %r387;
	add.s32 	%r386, %r284, %r386;
	setp.eq.s32 	%p49, %r94, %r6;
	mov.u32 	%r387, %r94;
	@%p49 bra 	$L__BB0_66;
$L__BB0_48:
	and.b32  	%r285, %r186, 8388608;
	setp.eq.s32 	%p50, %r285, 0;
	@%p50 bra 	$L__BB0_50;
	shr.u32 	%r286, %r5, 23;
	and.b32  	%r287, %r286, 1;
	add.s32 	%r98, %r387, 1;
	shl.b32 	%r288, %r287, %r387;
	add.s32 	%r386, %r288, %r386;
	setp.eq.s32 	%p51, %r98, %r6;
	mov.u32 	%r387, %r98;
	@%p51 bra 	$L__BB0_66;
$L__BB0_50:
	and.b32  	%r289, %r186, 16777216;
	setp.eq.s32 	%p52, %r289, 0;
	@%p52 bra 	$L__BB0_52;
	shr.u32 	%r290, %r5, 24;
	and.b32  	%r291, %r290, 1;
	add.s32 	%r102, %r387, 1;
	shl.b32 	%r292, %r291, %r387;
	add.s32 	%r386, %r292, %r386;
	setp.eq.s32 	%p53, %r102, %r6;
	mov.u32 	%r387, %r102;
	@%p53 bra 	$L__BB0_66;
$L__BB0_52:
	and.b32  	%r293, %r186, 33554432;
	setp.eq.s32 	%p54, %r293, 0;
	@%p54 bra 	$L__BB0_54;
	shr.u32 	%r294, %r5, 25;
	and.b32  	%r295, %r294, 1;
	add.s32 	%r106, %r387, 1;
	shl.b32 	%r296, %r295, %r387;
	add.s32 	%r386, %r296, %r386;
	setp.eq.s32 	%p55, %r106, %r6;
	mov.u32 	%r387, %r106;
	@%p55 bra 	$L__BB0_66;
$L__BB0_54:
	and.b32  	%r297, %r186, 67108864;
	setp.eq.s32 	%p56, %r297, 0;
	@%p56 bra 	$L__BB0_56;
	shr.u32 	%r298, %r5, 26;
	and.b32  	%r299, %r298, 1;
	add.s32 	%r110, %r387, 1;
	shl.b32 	%r300, %r299, %r387;
	add.s32 	%r386, %r300, %r386;
	setp.eq.s32 	%p57, %r110, %r6;
	mov.u32 	%r387, %r110;
	@%p57 bra 	$L__BB0_66;
$L__BB0_56:
	and.b32  	%r301, %r186, 134217728;
	setp.eq.s32 	%p58, %r301, 0;
	@%p58 bra 	$L__BB0_58;
	shr.u32 	%r302, %r5, 27;
	and.b32  	%r303, %r302, 1;
	add.s32 	%r114, %r387, 1;
	shl.b32 	%r304, %r303, %r387;
	add.s32 	%r386, %r304, %r386;
	setp.eq.s32 	%p59, %r114, %r6;
	mov.u32 	%r387, %r114;
	@%p59 bra 	$L__BB0_66;
$L__BB0_58:
	and.b32  	%r305, %r186, 268435456;
	setp.eq.s32 	%p60, %r305, 0;
	@%p60 bra 	$L__BB0_60;
	shr.u32 	%r306, %r5, 28;
	and.b32  	%r307, %r306, 1;
	add.s32 	%r118, %r387, 1;
	shl.b32 	%r308, %r307, %r387;
	add.s32 	%r386, %r308, %r386;
	setp.eq.s32 	%p61, %r118, %r6;
	mov.u32 	%r387, %r118;
	@%p61 bra 	$L__BB0_66;
$L__BB0_60:
	and.b32  	%r309, %r186, 536870912;
	setp.eq.s32 	%p62, %r309, 0;
	@%p62 bra 	$L__BB0_62;
	shr.u32 	%r310, %r5, 29;
	and.b32  	%r311, %r310, 1;
	add.s32 	%r122, %r387, 1;
	shl.b32 	%r312, %r311, %r387;
	add.s32 	%r386, %r312, %r386;
	setp.eq.s32 	%p63, %r122, %r6;
	mov.u32 	%r387, %r122;
	@%p63 bra 	$L__BB0_66;
$L__BB0_62:
	and.b32  	%r313, %r186, 1073741824;
	setp.eq.s32 	%p64, %r313, 0;
	@%p64 bra 	$L__BB0_64;
	shr.u32 	%r314, %r5, 30;
	and.b32  	%r315, %r314, 1;
	add.s32 	%r126, %r387, 1;
	shl.b32 	%r316, %r315, %r387;
	add.s32 	%r386, %r316, %r386;
	setp.eq.s32 	%p65, %r126, %r6;
	mov.u32 	%r387, %r126;
	@%p65 bra 	$L__BB0_66;
$L__BB0_64:
	setp.gt.s32 	%p66, %r186, -1;
	@%p66 bra 	$L__BB0_66;
	shr.u32 	%r317, %r5, 31;
	shl.b32 	%r318, %r317, %r387;
	add.s32 	%r386, %r318, %r386;
$L__BB0_66:
	setp.lt.s32 	%p67, %r386, 32;
	@%p67 bra 	$L__BB0_68;
	mov.u64 	%rd41, $str;
	cvta.global.u64 	%rd42, %rd41;
	mov.u64 	%rd43, $str$1;
	cvta.global.u64 	%rd44, %rd43;
	mov.u64 	%rd45, __unnamed_1;
	cvta.global.u64 	%rd46, %rd45;
	{ // callseq 0, 0
	.param .b64 param0;
	st.param.b64 	[param0], %rd42;
	.param .b64 param1;
	st.param.b64 	[param1], %rd44;
	.param .b32 param2;
	st.param.b32 	[param2], 189;
	.param .b64 param3;
	st.param.b64 	[param3], %rd46;
	.param .b64 param4;
	st.param.b64 	[param4], 1;
	call.uni 
	__assertfail, 
	(
	param0, 
	param1, 
	param2, 
	param3, 
	param4
	);
	} // callseq 0
$L__BB0_68:
	add.s64 	%rd4, %rd2, %rd3;
	cvt.u64.u32 	%rd47, %r3;
	shr.u32 	%r319, %r2, %r386;
	cvt.u16.u32 	%rs4, %r319;
	and.b16  	%rs5, %rs4, 1;
	add.s64 	%rd48, %rd4, %rd47;
	st.global.u8 	[%rd48], %rs5;
	setp.ne.s32 	%p68, %r3, 0;
	@%p68 bra 	$L__BB0_109;
	setp.eq.s16 	%p69, %rs2, 0;
	mov.b32 	%r460, 0;
	@%p69 bra 	$L__BB0_82;
	and.b32  	%r132, %r4, 15;
	setp.lt.u16 	%p70, %rs2, 16;
	mov.b32 	%r453, 0;
	mov.u32 	%r460, %r453;
	@%p70 bra 	$L__BB0_73;
	and.b32  	%r453, %r4, 65520;
	neg.s32 	%r447, %r453;
	add.s64 	%rd49, %rd3, %rd2;
	add.s64 	%rd84, %rd49, 7;
	mov.b32 	%r460, 0;
$L__BB0_72:
	.pragma "nounroll";
	ld.global.u8 	%rs6, [%rd84+-7];
	setp.eq.s16 	%p71, %rs6, 0;
	selp.u32 	%r324, 1, 0, %p71;
	add.s32 	%r325, %r460, %r324;
	ld.global.u8 	%rs7, [%rd84+-6];
	setp.eq.s16 	%p72, %rs7, 0;
	selp.u32 	%r326, 1, 0, %p72;
	add.s32 	%r327, %r325, %r326;
	ld.global.u8 	%rs8, [%rd84+-5];
	setp.eq.s16 	%p73, %rs8, 0;
	selp.u32 	%r328, 1, 0, %p73;
	add.s32 	%r329, %r327, %r328;
	ld.global.u8 	%rs9, [%rd84+-4];
	setp.eq.s16 	%p74, %rs9, 0;
	selp.u32 	%r330, 1, 0, %p74;
	add.s32 	%r331, %r329, %r330;
	ld.global.u8 	%rs10, [%rd84+-3];
	setp.eq.s16 	%p75, %rs10, 0;
	selp.u32 	%r332, 1, 0, %p75;
	add.s32 	%r333, %r331, %r332;
	ld.global.u8 	%rs11, [%rd84+-2];
	setp.eq.s16 	%p76, %rs11, 0;
	selp.u32 	%r334, 1, 0, %p76;
	add.s32 	%r335, %r333, %r334;
	ld.global.u8 	%rs12, [%rd84+-1];
	setp.eq.s16 	%p77, %rs12, 0;
	selp.u32 	%r336, 1, 0, %p77;
	add.s32 	%r337, %r335, %r336;
	ld.global.u8 	%rs13, [%rd84];
	setp.eq.s16 	%p78, %rs13, 0;
	selp.u32 	%r338, 1, 0, %p78;
	add.s32 	%r339, %r337, %r338;
	ld.global.u8 	%rs14, [%rd84+1];
	setp.eq.s16 	%p79, %rs14, 0;
	selp.u32 	%r340, 1, 0, %p79;
	add.s32 	%r341, %r339, %r340;
	ld.global.u8 	%rs15, [%rd84+2];
	setp.eq.s16 	%p80, %rs15, 0;
	selp.u32 	%r342, 1, 0, %p80;
	add.s32 	%r343, %r341, %r342;
	ld.global.u8 	%rs16, [%rd84+3];
	setp.eq.s16 	%p81, %rs16, 0;
	selp.u32 	%r344, 1, 0, %p81;
	add.s32 	%r345, %r343, %r344;
	ld.global.u8 	%rs17, [%rd84+4];
	setp.eq.s16 	%p82, %rs17, 0;
	selp.u32 	%r346, 1, 0, %p82;
	add.s32 	%r347, %r345, %r346;
	ld.global.u8 	%rs18, [%rd84+5];
	setp.eq.s16 	%p83, %rs18, 0;
	selp.u32 	%r348, 1, 0, %p83;
	add.s32 	%r349, %r347, %r348;
	ld.global.u8 	%rs19, [%rd84+6];
	setp.eq.s16 	%p84, %rs19, 0;
	selp.u32 	%r350, 1, 0, %p84;
	add.s32 	%r351, %r349, %r350;
	ld.global.u8 	%rs20, [%rd84+7];
	setp.eq.s16 	%p85, %rs20, 0;
	selp.u32 	%r352, 1, 0, %p85;
	add.s32 	%r353, %r351, %r352;
	ld.global.u8 	%rs21, [%rd84+8];
	setp.eq.s16 	%p86, %rs21, 0;
	selp.u32 	%r354, 1, 0, %p86;
	add.s32 	%r460, %r353, %r354;
	add.s32 	%r447, %r447, 16;
	add.s64 	%rd84, %rd84, 16;
	setp.ne.s32 	%p87, %r447, 0;
	@%p87 bra 	$L__BB0_72;
$L__BB0_73:
	setp.eq.s32 	%p88, %r132, 0;
	@%p88 bra 	$L__BB0_82;
	and.b32  	%r142, %r4, 7;
	setp.lt.u32 	%p89, %r132, 8;
	@%p89 bra 	$L__BB0_76;
	cvt.u64.u32 	%rd50, %r453;
	add.s64 	%rd51, %rd4, %rd50;
	ld.global.u8 	%rs22, [%rd51];
	setp.eq.s16 	%p90, %rs22, 0;
	selp.u32 	%r356, 1, 0, %p90;
	add.s32 	%r357, %r460, %r356;
	ld.global.u8 	%rs23, [%rd51+1];
	setp.eq.s16 	%p91, %rs23, 0;
	selp.u32 	%r358, 1, 0, %p91;
	add.s32 	%r359, %r357, %r358;
	ld.global.u8 	%rs24, [%rd51+2];
	setp.eq.s16 	%p92, %rs24, 0;
	selp.u32 	%r360, 1, 0, %p92;
	add.s32 	%r361, %r359, %r360;
	ld.global.u8 	%rs25, [%rd51+3];
	setp.eq.s16 	%p93, %rs25, 0;
	selp.u32 	%r362, 1, 0, %p93;
	add.s32 	%r363, %r361, %r362;
	ld.global.u8 	%rs26, [%rd51+4];
	setp.eq.s16 	%p94, %rs26, 0;
	selp.u32 	%r364, 1, 0, %p94;
	add.s32 	%r365, %r363, %r364;
	ld.global.u8 	%rs27, [%rd51+5];
	setp.eq.s16 	%p95, %rs27, 0;
	selp.u32 	%r366, 1, 0, %p95;
	add.s32 	%r367, %r365, %r366;
	ld.global.u8 	%rs28, [%rd51+6];
	setp.eq.s16 	%p96, %rs28, 0;
	selp.u32 	%r368, 1, 0, %p96;
	add.s32 	%r369, %r367, %r368;
	ld.global.u8 	%rs29, [%rd51+7];
	setp.eq.s16 	%p97, %rs29, 0;
	selp.u32 	%r370, 1, 0, %p97;
	add.s32 	%r460, %r369, %r370;
	add.s32 	%r453, %r453, 8;
$L__BB0_76:
	setp.eq.s32 	%p98, %r142, 0;
	@%p98 bra 	$L__BB0_82;
	and.b32  	%r148, %r4, 3;
	setp.lt.u32 	%p99, %r142, 4;
	@%p99 bra 	$L__BB0_79;
	cvt.u64.u32 	%rd52, %r453;
	add.s64 	%rd53, %rd4, %rd52;
	ld.global.u8 	%rs30, [%rd53];
	setp.eq.s16 	%p100, %rs30, 0;
	selp.u32 	%r372, 1, 0, %p100;
	add.s32 	%r373, %r460, %r372;
	ld.global.u8 	%rs31, [%rd53+1];
	setp.eq.s16 	%p101, %rs31, 0;
	selp.u32 	%r374, 1, 0, %p101;
	add.s32 	%r375, %r373, %r374;
	ld.global.u8 	%rs32, [%rd53+2];
	setp.eq.s16 	%p102, %rs32, 0;
	selp.u32 	%r376, 1, 0, %p102;
	add.s32 	%r377, %r375, %r376;
	ld.global.u8 	%rs33, [%rd53+3];
	setp.eq.s16 	%p103, %rs33, 0;
	selp.u32 	%r378, 1, 0, %p103;
	add.s32 	%r460, %r377, %r378;
	add.s32 	%r453, %r453, 4;
$L__BB0_79:
	setp.eq.s32 	%p104, %r148, 0;
	@%p104 bra 	$L__BB0_82;
	cvt.u64.u32 	%rd54, %r453;
	add.s64 	%rd55, %rd3, %rd54;
	add.s64 	%rd85, %rd2, %rd55;
	neg.s32 	%r458, %r148;
$L__BB0_81:
	.pragma "nounroll";
	ld.global.u8 	%rs34, [%rd85];
	setp.eq.s16 	%p105, %rs34, 0;
	selp.u32 	%r379, 1, 0, %p105;
	add.s32 	%r460, %r460, %r379;
	add.s64 	%rd85, %rd85, 1;
	add.s32 	%r458, %r458, 1;
	setp.ne.s32 	%p106, %r458, 0;
	@%p106 bra 	$L__BB0_81;
$L__BB0_82:
	setp.eq.s16 	%p107, %rs2, 0;
	cvt.rn.f32.u32 	%f32, %r460;
	add.f32 	%f33, %f32, 0f3F800000;
	mul.f32 	%f1, %f33, 0f3F000000;
	add.s32 	%r380, %r460, %r4;
	cvt.rn.f32.u32 	%f34, %r380;
	add.f32 	%f35, %f34, 0f3F800000;
	mul.f32 	%f2, %f35, 0f3F000000;
	mov.f32 	%f271, 0f00000000;
	mov.f32 	%f272, %f271;
	@%p107 bra 	$L__BB0_95;
	and.b32  	%r160, %r4, 15;
	setp.lt.u16 	%p108, %rs2, 16;
	mov.f32 	%f272, 0f00000000;
	mov.b32 	%r463, 0;
	mov.f32 	%f271, %f272;
	@%p108 bra 	$L__BB0_86;
	and.b32  	%r463, %r4, 65520;
	neg.s32 	%r461, %r463;
	add.s64 	%rd87, %rd1, 32;
	add.s64 	%rd56, %rd3, %rd2;
	add.s64 	%rd86, %rd56, 7;
	mov.f32 	%f272, 0f00000000;
$L__BB0_85:
	.pragma "nounroll";
	ld.global.u8 	%rs35, [%rd86+-7];
	setp.eq.s16 	%p109, %rs35, 0;
	selp.f32 	%f39, %f1, %f2, %p109;
	add.f32 	%f40, %f271, %f39;
	ld.global.f32 	%f41, [%rd87+-32];
	add.f32 	%f42, %f272, %f41;
	ld.global.u8 	%rs36, [%rd86+-6];
	setp.eq.s16 	%p110, %rs36, 0;
	selp.f32 	%f43, %f1, %f2, %p110;
	add.f32 	%f44, %f40, %f43;
	ld.global.f32 	%f45, [%rd87+-28];
	add.f32 	%f46, %f42, %f45;
	ld.global.u8 	%rs37, [%rd86+-5];
	setp.eq.s16 	%p111, %rs37, 0;
	selp.f32 	%f47, %f1, %f2, %p111;
	add.f32 	%f48, %f44, %f47;
	ld.global.f32 	%f49, [%rd87+-24];
	add.f32 	%f50, %f46, %f49;
	ld.global.u8 	%rs38, [%rd86+-4];
	setp.eq.s16 	%p112, %rs38, 0;
	selp.f32 	%f51, %f1, %f2, %p112;
	add.f32 	%f52, %f48, %f51;
	ld.global.f32 	%f53, [%rd87+-20];
	add.f32 	%f54, %f50, %f53;
	ld.global.u8 	%rs39, [%rd86+-3];
	setp.eq.s16 	%p113, %rs39, 0;
	selp.f32 	%f55, %f1, %f2, %p113;
	add.f32 	%f56, %f52, %f55;
	ld.global.f32 	%f57, [%rd87+-16];
	add.f32 	%f58, %f54, %f57;
	ld.global.u8 	%rs40, [%rd86+-2];
	setp.eq.s16 	%p114, %rs40, 0;
	selp.f32 	%f59, %f1, %f2, %p114;
	add.f32 	%f60, %f56, %f59;
	ld.global.f32 	%f61, [%rd87+-12];
	add.f32 	%f62, %f58, %f61;
	ld.global.u8 	%rs41, [%rd86+-1];
	setp.eq.s16 	%p115, %rs41, 0;
	selp.f32 	%f63, %f1, %f2, %p115;
	add.f32 	%f64, %f60, %f63;
	ld.global.f32 	%f65, [%rd87+-8];
	add.f32 	%f66, %f62, %f65;
	ld.global.u8 	%rs42, [%rd86];
	setp.eq.s16 	%p116, %rs42, 0;
	selp.f32 	%f67, %f1, %f2, %p116;
	add.f32 	%f68, %f64, %f67;
	ld.global.f32 	%f69, [%rd87+-4];
	add.f32 	%f70, %f66, %f69;
	ld.global.u8 	%rs43, [%rd86+1];
	setp.eq.s16 	%p117, %rs43, 0;
	selp.f32 	%f71, %f1, %f2, %p117;
	add.f32 	%f72, %f68, %f71;
	ld.global.f32 	%f73, [%rd87];
	add.f32 	%f74, %f70, %f73;
	ld.global.u8 	%rs44, [%rd86+2];
	setp.eq.s16 	%p118, %rs44, 0;
	selp.f32 	%f75, %f1, %f2, %p118;
	add.f32 	%f76, %f72, %f75;
	ld.global.f32 	%f77, [%rd87+4];
	add.f32 	%f78, %f74, %f77;
	ld.global.u8 	%rs45, [%rd86+3];
	setp.eq.s16 	%p119, %rs45, 0;
	selp.f32 	%f79, %f1, %f2, %p119;
	add.f32 	%f80, %f76, %f79;
	ld.global.f32 	%f81, [%rd87+8];
	add.f32 	%f82, %f78, %f81;
	ld.global.u8 	%rs46, [%rd86+4];
	setp.eq.s16 	%p120, %rs46, 0;
	selp.f32 	%f83, %f1, %f2, %p120;
	add.f32 	%f84, %f80, %f83;
	ld.global.f32 	%f85, [%rd87+12];
	add.f32 	%f86, %f82, %f85;
	ld.global.u8 	%rs47, [%rd86+5];
	setp.eq.s16 	%p121, %rs47, 0;
	selp.f32 	%f87, %f1, %f2, %p121;
	add.f32 	%f88, %f84, %f87;
	ld.global.f32 	%f89, [%rd87+16];
	add.f32 	%f90, %f86, %f89;
	ld.global.u8 	%rs48, [%rd86+6];
	setp.eq.s16 	%p122, %rs48, 0;
	selp.f32 	%f91, %f1, %f2, %p122;
	add.f32 	%f92, %f88, %f91;
	ld.global.f32 	%f93, [%rd87+20];
	add.f32 	%f94, %f90, %f93;
	ld.global.u8 	%rs49, [%rd86+7];
	setp.eq.s16 	%p123, %rs49, 0;
	selp.f32 	%f95, %f1, %f2, %p123;
	add.f32 	%f96, %f92, %f95;
	ld.global.f32 	%f97, [%rd87+24];
	add.f32 	%f98, %f94, %f97;
	ld.global.u8 	%rs50, [%rd86+8];
	setp.eq.s16 	%p124, %rs50, 0;
	selp.f32 	%f99, %f1, %f2, %p124;
	add.f32 	%f271, %f96, %f99;
	ld.global.f32 	%f100, [%rd87+28];
	add.f32 	%f272, %f98, %f100;
	add.s32 	%r461, %r461, 16;
	add.s64 	%rd87, %rd87, 64;
	add.s64 	%rd86, %rd86, 16;
	setp.ne.s32 	%p125, %r461, 0;
	@%p125 bra 	$L__BB0_85;
$L__BB0_86:
	setp.eq.s32 	%p126, %r160, 0;
	@%p126 bra 	$L__BB0_95;
	and.b32  	%r166, %r4, 7;
	setp.lt.u32 	%p127, %r160, 8;
	@%p127 bra 	$L__BB0_89;
	cvt.u64.u32 	%rd57, %r463;
	add.s64 	%rd58, %rd4, %rd57;
	ld.global.u8 	%rs51, [%rd58];
	setp.eq.s16 	%p128, %rs51, 0;
	selp.f32 	%f102, %f1, %f2, %p128;
	add.f32 	%f103, %f271, %f102;
	mul.wide.u32 	%rd59, %r463, 4;
	add.s64 	%rd60, %rd1, %rd59;
	ld.global.f32 	%f104, [%rd60];
	add.f32 	%f105, %f272, %f104;
	ld.global.u8 	%rs52, [%rd58+1];
	setp.eq.s16 	%p129, %rs52, 0;
	selp.f32 	%f106, %f1, %f2, %p129;
	add.f32 	%f107, %f103, %f106;
	ld.global.f32 	%f108, [%rd60+4];
	add.f32 	%f109, %f105, %f108;
	ld.global.u8 	%rs53, [%rd58+2];
	setp.eq.s16 	%p130, %rs53, 0;
	selp.f32 	%f110, %f1, %f2, %p130;
	add.f32 	%f111, %f107, %f110;
	ld.global.f32 	%f112, [%rd60+8];
	add.f32 	%f113, %f109, %f112;
	ld.global.u8 	%rs54, [%rd58+3];
	setp.eq.s16 	%p131, %rs54, 0;
	selp.f32 	%f114, %f1, %f2, %p131;
	add.f32 	%f115, %f111, %f114;
	ld.global.f32 	%f116, [%rd60+12];
	add.f32 	%f117, %f113, %f116;
	ld.global.u8 	%rs55, [%rd58+4];
	setp.eq.s16 	%p132, %rs55, 0;
	selp.f32 	%f118, %f1, %f2, %p132;
	add.f32 	%f119, %f115, %f118;
	ld.global.f32 	%f120, [%rd60+16];
	add.f32 	%f121, %f117, %f120;
	ld.global.u8 	%rs56, [%rd58+5];
	setp.eq.s16 	%p133, %rs56, 0;
	selp.f32 	%f122, %f1, %f2, %p133;
	add.f32 	%f123, %f119, %f122;
	ld.global.f32 	%f124, [%rd60+20];
	add.f32 	%f125, %f121, %f124;
	ld.global.u8 	%rs57, [%rd58+6];
	setp.eq.s16 	%p134, %rs57, 0;
	selp.f32 	%f126, %f1, %f2, %p134;
	add.f32 	%f127, %f123, %f126;
	ld.global.f32 	%f128, [%rd60+24];
	add.f32 	%f129, %f125, %f128;
	ld.global.u8 	%rs58, [%rd58+7];
	setp.eq.s16 	%p135, %rs58, 0;
	selp.f32 	%f130, %f1, %f2, %p135;
	add.f32 	%f271, %f127, %f130;
	ld.global.f32 	%f131, [%rd60+28];
	add.f32 	%f272, %f129, %f131;
	add.s32 	%r463, %r463, 8;
$L__BB0_89:
	setp.eq.s32 	%p136, %r166, 0;
	@%p136 bra 	$L__BB0_95;
	and.b32  	%r169, %r4, 3;
	setp.lt.u32 	%p137, %r166, 4;
	@%p137 bra 	$L__BB0_92;
	cvt.u64.u32 	%rd61, %r463;
	add.s64 	%rd62, %rd4, %rd61;
	ld.global.u8 	%rs59, [%rd62];
	setp.eq.s16 	%p138, %rs59, 0;
	selp.f32 	%f133, %f1, %f2, %p138;
	add.f32 	%f134, %f271, %f133;
	mul.wide.u32 	%rd63, %r463, 4;
	add.s64 	%rd64, %rd1, %rd63;
	ld.global.f32 	%f135, [%rd64];
	add.f32 	%f136, %f272, %f135;
	ld.global.u8 	%rs60, [%rd62+1];
	setp.eq.s16 	%p139, %rs60, 0;
	selp.f32 	%f137, %f1, %f2, %p139;
	add.f32 	%f138, %f134, %f137;
	ld.global.f32 	%f139, [%rd64+4];
	add.f32 	%f140, %f136, %f139;
	ld.global.u8 	%rs61, [%rd62+2];
	setp.eq.s16 	%p140, %rs61, 0;
	selp.f32 	%f141, %f1, %f2, %p140;
	add.f32 	%f142, %f138, %f141;
	ld.global.f32 	%f143, [%rd64+8];
	add.f32 	%f144, %f140, %f143;
	ld.global.u8 	%rs62, [%rd62+3];
	setp.eq.s16 	%p141, %rs62, 0;
	selp.f32 	%f145, %f1, %f2, %p141;
	add.f32 	%f271, %f142, %f145;
	ld.global.f32 	%f146, [%rd64+12];
	add.f32 	%f272, %f144, %f146;
	add.s32 	%r463, %r463, 4;
$L__BB0_92:
	setp.eq.s32 	%p142, %r169, 0;
	@%p142 bra 	$L__BB0_95;
	cvt.u64.u32 	%rd65, %r463;
	mul.wide.u32 	%rd66, %r463, 4;
	add.s64 	%rd89, %rd1, %rd66;
	add.s64 	%rd67, %rd3, %rd65;
	add.s64 	%rd88, %rd2, %rd67;
	neg.s32 	%r465, %r169;
$L__BB0_94:
	.pragma "nounroll";
	ld.global.u8 	%rs63, [%rd88];
	setp.eq.s16 	%p143, %rs63, 0;
	selp.f32 	%f147, %f1, %f2, %p143;
	add.f32 	%f271, %f271, %f147;
	ld.global.f32 	%f148, [%rd89];
	add.f32 	%f272, %f272, %f148;
	add.s64 	%rd89, %rd89, 4;
	add.s64 	%rd88, %rd88, 1;
	add.s32 	%r465, %r465, 1;
	setp.ne.s32 	%p144, %r465, 0;
	@%p144 bra 	$L__BB0_94;
$L__BB0_95:
	setp.eq.s16 	%p145, %rs2, 0;
	cvt.rn.f32.u16 	%f149, %rs2;
	div.rn.f32 	%f29, %f271, %f149;
	div.rn.f32 	%f30, %f272, %f149;
	mov.f64 	%fd147, 0d0000000000000000;
	mov.f64 	%fd151, %fd147;
	@%p145 bra 	$L__BB0_108;
	and.b32  	%r175, %r4, 7;
	setp.lt.u16 	%p146, %rs2, 8;
	mov.f64 	%fd149, 0d0000000000000000;
	mov.b32 	%r468, 0;
	mov.f64 	%fd148, %fd149;
	mov.f64 	%fd147, %fd149;
	@%p146 bra 	$L__BB0_99;
	and.b32  	%r468, %r4, 65528;
	neg.s32 	%r466, %r468;
	add.s64 	%rd91, %rd1, 16;
	add.s64 	%rd68, %rd3, %rd2;
	add.s64 	%rd90, %rd68, 3;
	mov.f64 	%fd149, 0d0000000000000000;
$L__BB0_98:
	.pragma "nounroll";
	ld.global.u8 	%rs64, [%rd90+-3];
	setp.eq.s16 	%p147, %rs64, 0;
	selp.f32 	%f150, %f1, %f2, %p147;
	ld.global.f32 	%f151, [%rd91+-16];
	sub.f32 	%f152, %f150, %f29;
	sub.f32 	%f153, %f151, %f30;
	mul.f32 	%f154, %f153, %f152;
	cvt.f64.f32 	%fd44, %f154;
	add.f64 	%fd45, %fd147, %fd44;
	mul.f32 	%f155, %f152, %f152;
	cvt.f64.f32 	%fd46, %f155;
	add.f64 	%fd47, %fd148, %fd46;
	mul.f32 	%f156, %f153, %f153;
	cvt.f64.f32 	%fd48, %f156;
	add.f64 	%fd49, %fd149, %fd48;
	ld.global.u8 	%rs65, [%rd90+-2];
	setp.eq.s16 	%p148, %rs65, 0;
	selp.f32 	%f157, %f1, %f2, %p148;
	ld.global.f32 	%f158, [%rd91+-12];
	sub.f32 	%f159, %f157, %f29;
	sub.f32 	%f160, %f158, %f30;
	mul.f32 	%f161, %f160, %f159;
	cvt.f64.f32 	%fd50, %f161;
	add.f64 	%fd51, %fd45, %fd50;
	mul.f32 	%f162, %f159, %f159;
	cvt.f64.f32 	%fd52, %f162;
	add.f64 	%fd53, %fd47, %fd52;
	mul.f32 	%f163, %f160, %f160;
	cvt.f64.f32 	%fd54, %f163;
	add.f64 	%fd55, %fd49, %fd54;
	ld.global.u8 	%rs66, [%rd90+-1];
	setp.eq.s16 	%p149, %rs66, 0;
	selp.f32 	%f164, %f1, %f2, %p149;
	ld.global.f32 	%f165, [%rd91+-8];
	sub.f32 	%f166, %f164, %f29;
	sub.f32 	%f167, %f165, %f30;
	mul.f32 	%f168, %f167, %f166;
	cvt.f64.f32 	%fd56, %f168;
	add.f64 	%fd57, %fd51, %fd56;
	mul.f32 	%f169, %f166, %f166;
	cvt.f64.f32 	%fd58, %f169;
	add.f64 	%fd59, %fd53, %fd58;
	mul.f32 	%f170, %f167, %f167;
	cvt.f64.f32 	%fd60, %f170;
	add.f64 	%fd61, %fd55, %fd60;
	ld.global.u8 	%rs67, [%rd90];
	setp.eq.s16 	%p150, %rs67, 0;
	selp.f32 	%f171, %f1, %f2, %p150;
	ld.global.f32 	%f172, [%rd91+-4];
	sub.f32 	%f173, %f171, %f29;
	sub.f32 	%f174, %f172, %f30;
	mul.f32 	%f175, %f174, %f173;
	cvt.f64.f32 	%fd62, %f175;
	add.f64 	%fd63, %fd57, %fd62;
	mul.f32 	%f176, %f173, %f173;
	cvt.f64.f32 	%fd64, %f176;
	add.f64 	%fd65, %fd59, %fd64;
	mul.f32 	%f177, %f174, %f174;
	cvt.f64.f32 	%fd66, %f177;
	add.f64 	%fd67, %fd61, %fd66;
	ld.global.u8 	%rs68, [%rd90+1];
	setp.eq.s16 	%p151, %rs68, 0;
	selp.f32 	%f178, %f1, %f2, %p151;
	ld.global.f32 	%f179, [%rd91];
	sub.f32 	%f180, %f178, %f29;
	sub.f32 	%f181, %f179, %f30;
	mul.f32 	%f182, %f181, %f180;
	cvt.f64.f32 	%fd68, %f182;
	add.f64 	%fd69, %fd63, %fd68;
	mul.f32 	%f183, %f180, %f180;
	cvt.f64.f32 	%fd70, %f183;
	add.f64 	%fd71, %fd65, %fd70;
	mul.f32 	%f184, %f181, %f181;
	cvt.f64.f32 	%fd72, %f184;
	add.f64 	%fd73, %fd67, %fd72;
	ld.global.u8 	%rs69, [%rd90+2];
	setp.eq.s16 	%p152, %rs69, 0;
	selp.f32 	%f185, %f1, %f2, %p152;
	ld.global.f32 	%f186, [%rd91+4];
	sub.f32 	%f187, %f185, %f29;
	sub.f32 	%f188, %f186, %f30;
	mul.f32 	%f189, %f188, %f187;
	cvt.f64.f32 	%fd74, %f189;
	add.f64 	%fd75, %fd69, %fd74;
	mul.f32 	%f190, %f187, %f187;
	cvt.f64.f32 	%fd76, %f190;
	add.f64 	%fd77, %fd71, %fd76;
	mul.f32 	%f191, %f188, %f188;
	cvt.f64.f32 	%fd78, %f191;
	add.f64 	%fd79, %fd73, %fd78;
	ld.global.u8 	%rs70, [%rd90+3];
	setp.eq.s16 	%p153, %rs70, 0;
	selp.f32 	%f192, %f1, %f2, %p153;
	ld.global.f32 	%f193, [%rd91+8];
	sub.f32 	%f194, %f192, %f29;
	sub.f32 	%f195, %f193, %f30;
	mul.f32 	%f196, %f195, %f194;
	cvt.f64.f32 	%fd80, %f196;
	add.f64 	%fd81, %fd75, %fd80;
	mul.f32 	%f197, %f194, %f194;
	cvt.f64.f32 	%fd82, %f197;
	add.f64 	%fd83, %fd77, %fd82;
	mul.f32 	%f198, %f195, %f195;
	cvt.f64.f32 	%fd84, %f198;
	add.f64 	%fd85, %fd79, %fd84;
	ld.global.u8 	%rs71, [%rd90+4];
	setp.eq.s16 	%p154, %rs71, 0;
	selp.f32 	%f199, %f1, %f2, %p154;
	ld.global.f32 	%f200, [%rd91+12];
	sub.f32 	%f201, %f199, %f29;
	sub.f32 	%f202, %f200, %f30;
	mul.f32 	%f203, %f202, %f201;
	cvt.f64.f32 	%fd86, %f203;
	add.f64 	%fd147, %fd81, %fd86;
	mul.f32 	%f204, %f201, %f201;
	cvt.f64.f32 	%fd87, %f204;
	add.f64 	%fd148, %fd83, %fd87;
	mul.f32 	%f205, %f202, %f202;
	cvt.f64.f32 	%fd88, %f205;
	add.f64 	%fd149, %fd85, %fd88;
	add.s32 	%r466, %r466, 8;
	add.s64 	%rd91, %rd91, 32;
	add.s64 	%rd90, %rd90, 8;
	setp.ne.s32 	%p155, %r466, 0;
	@%p155 bra 	$L__BB0_98;
$L__BB0_99:
	setp.eq.s32 	%p156, %r175, 0;
	@%p156 bra 	$L__BB0_107;
	and.b32  	%r181, %r4, 3;
	setp.lt.u32 	%p157, %r175, 4;
	@%p157 bra 	$L__BB0_102;
	cvt.u64.u32 	%rd69, %r468;
	add.s64 	%rd70, %rd4, %rd69;
	ld.global.u8 	%rs72, [%rd70];
	setp.eq.s16 	%p158, %rs72, 0;
	selp.f32 	%f206, %f1, %f2, %p158;
	mul.wide.u32 	%rd71, %r468, 4;
	add.s64 	%rd72, %rd1, %rd71;
	ld.global.f32 	%f207, [%rd72];
	sub.f32 	%f208, %f206, %f29;
	sub.f32 	%f209, %f207, %f30;
	mul.f32 	%f210, %f209, %f208;
	cvt.f64.f32 	%fd90, %f210;
	add.f64 	%fd91, %fd147, %fd90;
	mul.f32 	%f211, %f208, %f208;
	cvt.f64.f32 	%fd92, %f211;
	add.f64 	%fd93, %fd148, %fd92;
	mul.f32 	%f212, %f209, %f209;
	cvt.f64.f32 	%fd94, %f212;
	add.f64 	%fd95, %fd149, %fd94;
	ld.global.u8 	%rs73, [%rd70+1];
	setp.eq.s16 	%p159, %rs73, 0;
	selp.f32 	%f213, %f1, %f2, %p159;
	ld.global.f32 	%f214, [%rd72+4];
	sub.f32 	%f215, %f213, %f29;
	sub.f32 	%f216, %f214, %f30;
	mul.f32 	%f217, %f216, %f215;
	cvt.f64.f32 	%fd96, %f217;
	add.f64 	%fd97, %fd91, %fd96;
	mul.f32 	%f218, %f215, %f215;
	cvt.f64.f32 	%fd98, %f218;
	add.f64 	%fd99, %fd93, %fd98;
	mul.f32 	%f219, %f216, %f216;
	cvt.f64.f32 	%fd100, %f219;
	add.f64 	%fd101, %fd95, %fd100;
	ld.global.u8 	%rs74, [%rd70+2];
	setp.eq.s16 	%p160, %rs74, 0;
	selp.f32 	%f220, %f1, %f2, %p160;
	ld.global.f32 	%f221, [%rd72+8];
	sub.f32 	%f222, %f220, %f29;
	sub.f32 	%f223, %f221, %f30;
	mul.f32 	%f224, %f223, %f222;
	cvt.f64.f32 	%fd102, %f224;
	add.f64 	%fd103, %fd97, %fd102;
	mul.f32 	%f225, %f222, %f222;
	cvt.f64.f32 	%fd104, %f225;
	add.f64 	%fd105, %fd99, %fd104;
	mul.f32 	%f226, %f223, %f223;
	cvt.f64.f32 	%fd106, %f226;
	add.f64 	%fd107, %fd101, %fd106;
	ld.global.u8 	%rs75, [%rd70+3];
	setp.eq.s16 	%p161, %rs75, 0;
	selp.f32 	%f227, %f1, %f2, %p161;
	ld.global.f32 	%f228, [%rd72+12];
	sub.f32 	%f229, %f227, %f29;
	sub.f32 	%f230, %f228, %f30;
	mul.f32 	%f231, %f230, %f229;
	cvt.f64.f32 	%fd108, %f231;
	add.f64 	%fd147, %fd103, %fd108;
	mul.f32 	%f232, %f229, %f229;
	cvt.f64.f32 	%fd109, %f232;
	add.f64 	%fd148, %fd105, %fd109;
	mul.f32 	%f233, %f230, %f230;
	cvt.f64.f32 	%fd110, %f233;
	add.f64 	%fd149, %fd107, %fd110;
	add.s32 	%r468, %r468, 4;
$L__BB0_102:
	setp.eq.s32 	%p162, %r181, 0;
	@%p162 bra 	$L__BB0_107;
	setp.eq.s32 	%p163, %r181, 1;
	@%p163 bra 	$L__BB0_105;
	cvt.u64.u32 	%rd73, %r468;
	add.s64 	%rd74, %rd4, %rd73;
	ld.global.u8 	%rs76, [%rd74];
	setp.eq.s16 	%p164, %rs76, 0;
	selp.f32 	%f234, %f1, %f2, %p164;
	mul.wide.u32 	%rd75, %r468, 4;
	add.s64 	%rd76, %rd1, %rd75;
	ld.global.f32 	%f235, [%rd76];
	sub.f32 	%f236, %f234, %f29;
	sub.f32 	%f237, %f235, %f30;
	mul.f32 	%f238, %f237, %f236;
	cvt.f64.f32 	%fd112, %f238;
	add.f64 	%fd113, %fd147, %fd112;
	mul.f32 	%f239, %f236, %f236;
	cvt.f64.f32 	%fd114, %f239;
	add.f64 	%fd115, %fd148, %fd114;
	mul.f32 	%f240, %f237, %f237;
	cvt.f64.f32 	%fd116, %f240;
	add.f64 	%fd117, %fd149, %fd116;
	ld.global.u8 	%rs77, [%rd74+1];
	setp.eq.s16 	%p165, %rs77, 0;
	selp.f32 	%f241, %f1, %f2, %p165;
	ld.global.f32 	%f242, [%rd76+4];
	sub.f32 	%f243, %f241, %f29;
	sub.f32 	%f244, %f242, %f30;
	mul.f32 	%f245, %f244, %f243;
	cvt.f64.f32 	%fd118, %f245;
	add.f64 	%fd147, %fd113, %fd118;
	mul.f32 	%f246, %f243, %f243;
	cvt.f64.f32 	%fd119, %f246;
	add.f64 	%fd148, %fd115, %fd119;
	mul.f32 	%f247, %f244, %f244;
	cvt.f64.f32 	%fd120, %f247;
	add.f64 	%fd149, %fd117, %fd120;
	add.s32 	%r468, %r468, 2;
$L__BB0_105:
	and.b32  	%r383, %r4, 1;
	setp.eq.b32 	%p166, %r383, 1;
	not.pred 	%p167, %p166;
	@%p167 bra 	$L__BB0_107;
	cvt.u64.u32 	%rd77, %r468;
	add.s64 	%rd78, %rd4, %rd77;
	ld.global.u8 	%rs78, [%rd78];
	setp.eq.s16 	%p168, %rs78, 0;
	selp.f32 	%f248, %f1, %f2, %p168;
	mul.wide.u32 	%rd79, %r468, 4;
	add.s64 	%rd80, %rd1, %rd79;
	ld.global.f32 	%f249, [%rd80];
	sub.f32 	%f250, %f248, %f29;
	sub.f32 	%f251, %f249, %f30;
	mul.f32 	%f252, %f251, %f250;
	cvt.f64.f32 	%fd121, %f252;
	add.f64 	%fd147, %fd147, %fd121;
	mul.f32 	%f253, %f250, %f250;
	cvt.f64.f32 	%fd122, %f253;
	add.f64 	%fd148, %fd148, %fd122;
	mul.f32 	%f254, %f251, %f251;
	cvt.f64.f32 	%fd123, %f254;
	add.f64 	%fd149, %fd149, %fd123;
$L__BB0_107:
	mul.f64 	%fd151, %fd148, %fd149;
$L__BB0_108:
	sqrt.rn.f64 	%fd124, %fd151;
	div.rn.f64 	%fd125, %fd147, %fd124;
	cvta.to.global.u64 	%rd81, %rd33;
	mul.wide.u32 	%rd82, %r1, 8;
	add.s64 	%rd83, %rd81, %rd82;
	st.global.f64 	[%rd83], %fd125;
$L__BB0_109:
	ret;

}


// ===== COMPILED SASS (sm_100) =====

	.target	sm_100

	.elftype	@"ET_EXEC"


//--------------------- .note.nv.tkinfo           --------------------------
	.section	.note.nv.tkinfo,"",@"SHT_NOTE"
	.sectionflags	@"SHF_NOTE_NV_TKINFO"
	.tkinfo
        /*0018*/ 	.word	0x00000002
        /*0030*/ 	.string	""
        /*0030*/ 	.string	"ptxas"
        /*0030*/ 	.string	"Cuda compilation tools, release 13.0, V13.0.88"
        /*0030*/ 	.string	"Build cuda_13.0.r13.0/compiler.36424714_0"
        /*0030*/ 	.string	"-arch sm_100 -m 64 "



//--------------------- .note.nv.cuinfo           --------------------------
	.section	.note.nv.cuinfo,"",@"SHT_NOTE"
	.sectionflags	@"SHF_NOTE_NV_CUINFO"
        /*0018*/ 	.short	0x0002
        /*001a*/ 	.short	0x0064
        /*001c*/ 	.short	0x0082
	.zero		2


//--------------------- .nv.info                  --------------------------
	.section	.nv.info,"",@"SHT_CUDA_INFO"
	.align	4


	//----- nvinfo : EIATTR_REGCOUNT
	.align		4
        /*0000*/ 	.byte	0x04, 0x2f
        /*0002*/ 	.short	(.L_4 - .L_3)
	.align		4
.L_3:
        /*0004*/ 	.word	index@(calc_spearman_rho)
        /*0008*/ 	.word	0x00000020


	//----- nvinfo : EIATTR_FRAME_SIZE
	.align		4
.L_4:
        /*000c*/ 	.byte	0x04, 0x11
        /*000e*/ 	.short	(.L_6 - .L_5)
	.align		4
.L_5:
        /*0010*/ 	.word	index@($__internal_2_$__cuda_sm3x_div_rn_noftz_f32_slowpath)
        /*0014*/ 	.word	0x00000000


	//----- nvinfo : EIATTR_FRAME_SIZE
	.align		4
.L_6:
        /*0018*/ 	.byte	0x04, 0x11
        /*001a*/ 	.short	(.L_8 - .L_7)
	.align		4
.L_7:
        /*001c*/ 	.word	index@($__internal_1_$__cuda_sm20_dsqrt_rn_f64_mediumpath_v1)
        /*0020*/ 	.word	0x00000000


	//----- nvinfo : EIATTR_FRAME_SIZE
	.align		4
.L_8:
        /*0024*/ 	.byte	0x04, 0x11
        /*0026*/ 	.short	(.L_10 - .L_9)
	.align		4
.L_9:
        /*0028*/ 	.word	index@($__internal_0_$__cuda_sm20_div_rn_f64_full)
        /*002c*/ 	.word	0x00000000


	//----- nvinfo : EIATTR_FRAME_SIZE
	.align		4
.L_10:
        /*0030*/ 	.byte	0x04, 0x11
        /*0032*/ 	.short	(.L_12 - .L_11)
	.align		4
.L_11:
        /*0034*/ 	.word	index@(calc_spearman_rho)
        /*0038*/ 	.word	0x00000000


	//----- nvinfo : EIATTR_MIN_STACK_SIZE
	.align		4
.L_12:
        /*003c*/ 	.byte	0x04, 0x12
        /*003e*/ 	.short	(.L_14 - .L_13)
	.align		4
.L_13:
        /*0040*/ 	.word	index@(calc_spearman_rho)
        /*0044*/ 	.word	0x00000000
.L_14:


//--------------------- .nv.compat                --------------------------
	.section	.nv.compat,"",@"SHT_CUDA_COMPAT_INFO"
	.align	4
        /*0000*/ 	.byte	0x02, 0x09, 0x00, 0x00, 0x02, 0x02, 0x01, 0x00, 0x02, 0x05, 0x05, 0x00, 0x03, 0x07, 0x01, 0x01
        /*0010*/ 	.byte	0x02, 0x03, 0x00, 0x00, 0x02, 0x06, 0x01, 0x00, 0x04, 0x0b, 0x08, 0x00, 0x01, 0x00, 0x00, 0x00
        /*0020*/ 	.byte	0x00, 0x00, 0x00, 0x00


//--------------------- .nv.info.calc_spearman_rho --------------------------
	.section	.nv.info.calc_spearman_rho,"",@"SHT_CUDA_INFO"
	.sectionflags	@""
	.align	4


	//----- nvinfo : EIATTR_CUDA_API_VERSION
	.align		4
        /*0000*/ 	.byte	0x04, 0x37
        /*0002*/ 	.short	(.L_16 - .L_15)
.L_15:
        /*0004*/ 	.word	0x00000082


	//----- nvinfo : EIATTR_KPARAM_INFO
	.align		4
.L_16:
        /*0008*/ 	.byte	0x04, 0x17
        /*000a*/ 	.short	(.L_18 - .L_17)
.L_17:
        /*000c*/ 	.word	0x00000000
        /*0010*/ 	.short	0x0009
        /*0012*/ 	.short	0x0040
        /*0014*/ 	.byte	0x00, 0xf5, 0x21, 0x00


	//----- nvinfo : EIATTR_KPARAM_INFO
	.align		4
.L_18:
        /*0018*/ 	.byte	0x04, 0x17
        /*001a*/ 	.short	(.L_20 - .L_19)
.L_19:
        /*001c*/ 	.word	0x00000000
        /*0020*/ 	.short	0x0008
        /*0022*/ 	.short	0x003c
        /*0024*/ 	.byte	0x00, 0xf0, 0x09, 0x00


	//----- nvinfo : EIATTR_KPARAM_INFO
	.align		4
.L_20:
        /*0028*/ 	.byte	0x04, 0x17
        /*002a*/ 	.short	(.L_22 - .L_21)
.L_21:
        /*002c*/ 	.word	0x00000000
        /*0030*/ 	.short	0x0007
        /*0032*/ 	.short	0x0038
        /*0034*/ 	.byte	0x00, 0xf0, 0x11, 0x00


	//----- nvinfo : EIATTR_KPARAM_INFO
	.align		4
.L_22:
        /*0038*/ 	.byte	0x04, 0x17
        /*003a*/ 	.short	(.L_24 - .L_23)
.L_23:
        /*003c*/ 	.word	0x00000000
        /*0040*/ 	.short	0x0006
        /*0042*/ 	.short	0x0030
        /*0044*/ 	.byte	0x00, 0xf0, 0x21, 0x00


	//----- nvinfo : EIATTR_KPARAM_INFO
	.align		4
.L_24:
        /*0048*/ 	.byte	0x04, 0x17
        /*004a*/ 	.short	(.L_26 - .L_25)
.L_25:
        /*004c*/ 	.word	0x00000000
        /*0050*/ 	.short	0x0005
        /*0052*/ 	.short	0x0028
        /*0054*/ 	.byte	0x00, 0xf5, 0x21, 0x00


	//----- nvinfo : EIATTR_KPARAM_INFO
	.align		4
.L_26:
        /*0058*/ 	.byte	0x04, 0x17
        /*005a*/ 	.short	(.L_28 - .L_27)
.L_27:
        /*005c*/ 	.word	0x00000000
        /*0060*/ 	.short	0x0004
        /*0062*/ 	.short	0x0020
        /*0064*/ 	.byte	0x00, 0xf5, 0x21, 0x00


	//----- nvinfo : EIATTR_KPARAM_INFO
	.align		4
.L_28:
        /*0068*/ 	.byte	0x04, 0x17
        /*006a*/ 	.short	(.L_30 - .L_29)
.L_29:
        /*006c*/ 	.word	0x00000000
        /*0070*/ 	.short	0x0003
        /*0072*/ 	.short	0x0018
        /*0074*/ 	.byte	0x00, 0xf0, 0x09, 0x00


	//----- nvinfo : EIATTR_KPARAM_INFO
	.align		4
.L_30:
        /*0078*/ 	.byte	0x04, 0x17
        /*007a*/ 	.short	(.L_32 - .L_31)
.L_31:
        /*007c*/ 	.word	0x00000000
        /*0080*/ 	.short	0x0002
        /*0082*/ 	.short	0x0010
        /*0084*/ 	.byte	0x00, 0xf5, 0x21, 0x00


	//----- nvinfo : EIATTR_KPARAM_INFO
	.align		4
.L_32:
        /*0088*/ 	.byte	0x04, 0x17
        /*008a*/ 	.short	(.L_34 - .L_33)
.L_33:
        /*008c*/ 	.word	0x00000000
        /*0090*/ 	.short	0x0001
        /*0092*/ 	.short	0x0008
        /*0094*/ 	.byte	0x00, 0xf5, 0x21, 0x00


	//----- nvinfo : EIATTR_KPARAM_INFO
	.align		4
.L_34:
        /*0098*/ 	.byte	0x04, 0x17
        /*009a*/ 	.short	(.L_36 - .L_35)
.L_35:
        /*009c*/ 	.word	0x00000000
        /*00a0*/ 	.short	0x0000
        /*00a2*/ 	.short	0x0000
        /*00a4*/ 	.byte	0x00, 0xf0, 0x09, 0x00


	//----- nvinfo : EIATTR_SPARSE_MMA_MASK
	.align		4
.L_36:
        /*00a8*/ 	.byte	0x03, 0x50
        /*00aa*/ 	.short	0x0000


	//----- nvinfo : EIATTR_MAXREG_COUNT
	.align		4
        /*00ac*/ 	.byte	0x03, 0x1b
        /*00ae*/ 	.short	0x00ff


	//----- nvinfo : EIATTR_EXTERNS
	.align		4
        /*00b0*/ 	.byte	0x04, 0x0f
        /*00b2*/ 	.short	(.L_38 - .L_37)


	//   ....[0]....
	.align		4
.L_37:
        /*00b4*/ 	.word	index@(__assertfail)


	//----- nvinfo : EIATTR_MERCURY_ISA_VERSION
	.align		4
.L_38:
        /*00b8*/ 	.byte	0x03, 0x5f
        /*00ba*/ 	.short	0x0101


	//----- nvinfo : EIATTR_VRC_CTA_INIT_COUNT
	.align		4
        /*00bc*/ 	.byte	0x02, 0x4a
	.zero		1
	.zero		1


	//----- nvinfo : EIATTR_SYSCALL_OFFSETS
	.align		4
        /*00c0*/ 	.byte	0x04, 0x46
        /*00c2*/ 	.short	(.L_40 - .L_39)


	//   ....[0]....
.L_39:
        /*00c4*/ 	.word	0x00001680


	//----- nvinfo : EIATTR_EXIT_INSTR_OFFSETS
	.align		4
.L_40:
        /*00c8*/ 	.byte	0x04, 0x1c
        /*00ca*/ 	.short	(.L_42 - .L_41)


	//   ....[0]....
.L_41:
        /*00cc*/ 	.word	0x00000090


	//   ....[1]....
        /*00d0*/ 	.word	0x000000f0


	//   ....[2]....
        /*00d4*/ 	.word	0x00001760


	//   ....[3]....
        /*00d8*/ 	.word	0x00004830


	//----- nvinfo : EIATTR_CRS_STACK_SIZE
	.align		4
.L_42:
        /*00dc*/ 	.byte	0x04, 0x1e
        /*00de*/ 	.short	(.L_44 - .L_43)
.L_43:
        /*00e0*/ 	.word	0x00000000


	//----- nvinfo : EIATTR_CBANK_PARAM_SIZE
	.align		4
.L_44:
        /*00e4*/ 	.byte	0x03, 0x19
        /*00e6*/ 	.short	0x0048


	//----- nvinfo : EIATTR_PARAM_CBANK
	.align		4
        /*00e8*/ 	.byte	0x04, 0x0a
        /*00ea*/ 	.short	(.L_46 - .L_45)
	.align		4
.L_45:
        /*00ec*/ 	.word	index@(.nv.constant0.calc_spearman_rho)
        /*00f0*/ 	.short	0x0380
        /*00f2*/ 	.short	0x0048


	//----- nvinfo : EIATTR_SW_WAR
	.align		4
.L_46:
        /*00f4*/ 	.byte	0x04, 0x36
        /*00f6*/ 	.short	(.L_48 - .L_47)
.L_47:
        /*00f8*/ 	.word	0x00000008
.L_48:


//--------------------- .nv.callgraph             --------------------------
	.section	.nv.callgraph,"",@"SHT_CUDA_CALLGRAPH"
	.align	4
	.sectionentsize	8
	.align		4
        /*0000*/ 	.word	0x00000000
	.align		4
        /*0004*/ 	.word	0xffffffff
	.align		4
        /*0008*/ 	.word	index@(calc_spearman_rho)
	.align		4
        /*000c*/ 	.word	index@(__assertfail)
	.align		4
        /*0010*/ 	.word	0x00000000
	.align		4
        /*0014*/ 	.word	0xfffffffe
	.align		4
        /*0018*/ 	.word	0x00000000
	.align		4
        /*001c*/ 	.word	0xfffffffd
	.align		4
        /*0020*/ 	.word	0x00000000
	.align		4
        /*0024*/ 	.word	0xfffffffc


//--------------------- .nv.constant4             --------------------------
	.section	.nv.constant4,"a",@progbits
	.align	8
	.align		8
.nv.constant4:
        /*0000*/ 	.dword	__assertfail
	.align		8
        /*0008*/ 	.dword	__unnamed_1
	.align		8
        /*0010*/ 	.dword	$str
	.align		8
        /*0018*/ 	.dword	$str$1


//--------------------- .text.calc_spearman_rho   --------------------------
	.section	.text.calc_spearman_rho,"ax",@progbits
	.align	128
        .global         calc_spearman_rho
        .type           calc_spearman_rho,@function
        .size           calc_spearman_rho,(.L_x_85 - calc_spearman_rho)
        .other          calc_spearman_rho,@"STO_CUDA_ENTRY STV_DEFAULT"
calc_spearman_rho:
.text.calc_spearman_rho:
[----:B------:R-:W0:Y:S01]  /*0000*/  LDC R1, c[0x0][0x37c] ;  /* 0x0000df00ff017b82 */ /* 0x000e220000000800 */
[----:B------:R-:W1:Y:S07]  /*0010*/  S2R R2, SR_TID.Y ;  /* 0x0000000000027919 */ /* 0x000e6e0000002200 */
[----:B------:R-:W1:Y:S01]  /*0020*/  S2UR UR5, SR_CTAID.Y ;  /* 0x00000000000579c3 */ /* 0x000e620000002600 */
[----:B------:R-:W2:Y:S07]  /*0030*/  LDCU UR4, c[0x0][0x398] ;  /* 0x00007300ff0477ac */ /* 0x000eae0008000800 */
[----:B------:R-:W1:Y:S01]  /*0040*/  LDC R3, c[0x0][0x364] ;  /* 0x0000d900ff037b82 */ /* 0x000e620000000800 */
[----:B--2---:R-:W-:Y:S01]  /*0050*/  ULOP3.LUT UR4, UR4, 0xffff, URZ, 0xc0, !UPT ;  /* 0x0000ffff04047892 */ /* 0x004fe2000f8ec0ff */
[----:B-1----:R-:W-:-:S05]  /*0060*/  IMAD R2, R3, UR5, R2 ;  /* 0x0000000503027c24 */ /* 0x002fca000f8e0202 */
[----:B------:R-:W-:-:S04]  /*0070*/  LOP3.LUT R2, R2, 0xffff, RZ, 0xc0, !PT ;  /* 0x0000ffff02027812 */ /* 0x000fc800078ec0ff */
[----:B------:R-:W-:-:S13]  /*0080*/  ISETP.GE.U32.AND P0, PT, R2, UR4, PT ;  /* 0x0000000402007c0c */ /* 0x000fda000bf06070 */
[----:B0-----:R-:W-:Y:S05]  /*0090*/  @P0 EXIT ;  /* 0x000000000000094d */ /* 0x001fea0003800000 */
[----:B------:R-:W0:Y:S01]  /*00a0*/  S2R R3, SR_TID.X ;  /* 0x0000000000037919 */ /* 0x000e220000002100 */
[----:B------:R-:W1:Y:S02]  /*00b0*/  LDCU UR4, c[0x0][0x380] ;  /* 0x00007000ff0477ac */ /* 0x000e640008000800 */
[----:B-1----:R-:W-:-:S06]  /*00c0*/  ULOP3.LUT UR4, UR4, 0xffff, URZ, 0xc0, !UPT ;  /* 0x0000ffff04047892 */ /* 0x002fcc000f8ec0ff */
[----:B------:R-:W-:-:S05]  /*00d0*/  IMAD.U32 R16, RZ, RZ, UR4 ;  /* 0x00000004ff107e24 */ /* 0x000fca000f8e00ff */
[----:B0-----:R-:W-:-:S13]  /*00e0*/  ISETP.GT.U32.AND P0, PT, R3, R16, PT ;  /* 0x000000100300720c */ /* 0x001fda0003f04070 */
[----:B------:R-:W-:Y:S05]  /*00f0*/  @P0 EXIT ;  /* 0x000000000000094d */ /* 0x000fea0003800000 */
[----:B------:R-:W0:Y:S01]  /*0100*/  LDC.64 R22, c[0x0][0x3a0] ;  /* 0x0000e800ff167b82 */ /* 0x000e220000000a00 */
[----:B------:R-:W1:Y:S01]  /*0110*/  LDCU.64 UR36, c[0x0][0x358] ;  /* 0x00006b00ff2477ac */ /* 0x000e620008000a00 */
[----:B------:R-:W2:Y:S06]  /*0120*/  LDCU UR4, c[0x0][0x3b0] ;  /* 0x00007600ff0477ac */ /* 0x000eac0008000800 */
[----:B------:R-:W3:Y:S01]  /*0130*/  LDC.64 R4, c[0x0][0x390] ;  /* 0x0000e400ff047b82 */ /* 0x000ee20000000a00 */
[----:B0-----:R-:W-:-:S06]  /*0140*/  IMAD.WIDE.U32 R22, R2, 0x4, R22 ;  /* 0x0000000402167825 */ /* 0x001fcc00078e0016 */
[----:B-1----:R0:W5:Y:S01]  /*0150*/  LDG.E R22, desc[UR36][R22.64] ;  /* 0x0000002416167981 */ /* 0x002162000c1e1900 */
[----:B---3--:R-:W-:Y:S02]  /*0160*/  IMAD.WIDE.U32 R4, R3, 0x4, R4 ;  /* 0x0000000403047825 */ /* 0x008fe400078e0004 */
[----:B------:R-:W1:Y:S03]  /*0170*/  LDC R3, c[0x0][0x3b8] ;  /* 0x0000ee00ff037b82 */ /* 0x000e660000000800 */
[----:B------:R0:W5:Y:S01]  /*0180*/  LDG.E R0, desc[UR36][R4.64] ;  /* 0x0000002404007981 */ /* 0x000162000c1e1900 */
[----:B------:R-:W3:Y:S01]  /*0190*/  LDCU.U16 UR5, c[0x0][0x3bc] ;  /* 0x00007780ff0577ac */ /* 0x000ee20008000400 */
[----:B--2---:R-:W-:Y:S01]  /*01a0*/  IMAD R18, R2, UR4, RZ ;  /* 0x0000000402127c24 */ /* 0x004fe2000f8e02ff */
[----:B------:R-:W-:Y:S01]  /*01b0*/  UMOV UR4, URZ ;  /* 0x000000ff00047c82 */ /* 0x000fe20008000000 */
[----:B-1----:R-:W-:-:S04]  /*01c0*/  LOP3.LUT R6, R3, 0x1, RZ, 0xc0, !PT ;  /* 0x0000000103067812 */ /* 0x002fc800078ec0ff */
[----:B------:R-:W-:Y:S01]  /*01d0*/  ISETP.NE.U32.AND P0, PT, R6, 0x1, PT ;  /* 0x000000010600780c */ /* 0x000fe20003f05070 */
[----:B---3--:R-:W-:Y:S01]  /*01e0*/  ULOP3.LUT UR5, UR5, 0xff, URZ, 0xc0, !UPT ;  /* 0x000000ff05057892 */ /* 0x008fe2000f8ec0ff */
[----:B------:R-:W-:Y:S01]  /*01f0*/  IMAD.MOV.U32 R17, RZ, RZ, RZ ;  /* 0x000000ffff117224 */ /* 0x000fe200078e00ff */
[----:B------:R-:W-:-:S10]  /*0200*/  SHF.R.S32.HI R18, RZ, 0x1f, R18 ;  /* 0x0000001fff127819 */ /* 0x000fd40000011412 */
[----:B0-----:R-:W-:Y:S05]  /*0210*/  @P0 BRA `(.L_x_0) ;  /* 0x0000000000100947 */ /* 0x001fea0003800000 */
[----:B------:R-:W-:Y:S01]  /*0220*/  UISETP.NE.AND UP0, UPT, UR5, 0x1, UPT ;  /* 0x000000010500788c */ /* 0x000fe2000bf05270 */
[----:B-----5:R-:W-:-:S08]  /*0230*/  LOP3.LUT R17, R0, 0x1, RZ, 0xc0, !PT ;  /* 0x0000000100117812 */ /* 0x020fd000078ec0ff */
[----:B------:R-:W-:Y:S05]  /*0240*/  BRA.U !UP0, `(.L_x_1) ;  /* 0x0000001108c47547 */ /* 0x000fea000b800000 */
[----:B------:R-:W-:-:S05]  /*0250*/  UMOV UR4, 0x1 ;  /* 0x0000000100047882 */ /* 0x000fca0000000000 */
.L_x_0:
[----:B------:R-:W-:-:S13]  /*0260*/  LOP3.LUT P0, RZ, R3, 0x2, RZ, 0xc0, !PT ;  /* 0x0000000203ff7812 */ /* 0x000fda000780c0ff */
[----:B------:R-:W-:Y:S05]  /*0270*/  @!P0 BRA `(.L_x_2) ;  /* 0x0000000000208947 */ /* 0x000fea0003800000 */
[----:B------:R-:W-:Y:S01]  /*0280*/  UIADD3 UR6, UPT, UPT, UR4, 0x1, URZ ;  /* 0x0000000104067890 */ /* 0x000fe2000fffe0ff */
[----:B-----5:R-:W-:-:S03]  /*0290*/  SHF.R.U32.HI R4, RZ, 0x1, R0 ;  /* 0x00000001ff047819 */ /* 0x020fc60000011600 */
[----:B------:R-:W-:Y:S01]  /*02a0*/  UISETP.NE.AND UP0, UPT, UR6, UR5, UPT ;  /* 0x000000050600728c */ /* 0x000fe2000bf05270 */
[----:B------:R-:W-:-:S04]  /*02b0*/  LOP3.LUT R4, R4, 0x1, RZ, 0xc0, !PT ;  /* 0x0000000104047812 */ /* 0x000fc800078ec0ff */
[----:B------:R-:W-:-:S05]  /*02c0*/  SHF.L.U32 R4, R4, UR4, RZ ;  /* 0x0000000404047c19 */ /* 0x000fca00080006ff */
[----:B------:R-:W-:Y:S01]  /*02d0*/  IMAD.IADD R17, R17, 0x1, R4 ;  /* 0x0000000111117824 */ /* 0x000fe200078e0204 */
[----:B------:R-:W-:Y:S06]  /*02e0*/  BRA.U !UP0, `(.L_x_1) ;  /* 0x00000011089c7547 */ /* 0x000fec000b800000 */
[----:B------:R-:W-:-:S05]  /*02f0*/  UMOV UR4, UR6 ;  /* 0x0000000600047c82 */ /* 0x000fca0008000000 */
.L_x_2:
        /* <DEDUP_REMOVED lines=10> */
.L_x_3:
        /* <DEDUP_REMOVED lines=10> */
.L_x_4:
        /* <DEDUP_REMOVED lines=10> */
.L_x_5:
        /* <DEDUP_REMOVED lines=10> */
.L_x_6:
        /* <DEDUP_REMOVED lines=10> */
.L_x_7:
        /* <DEDUP_REMOVED lines=10> */
.L_x_8:
        /* <DEDUP_REMOVED lines=10> */
.L_x_9:
        /* <DEDUP_REMOVED lines=10> */
.L_x_10:
        /* <DEDUP_REMOVED lines=10> */
.L_x_11:
        /* <DEDUP_REMOVED lines=10> */
.L_x_12:
        /* <DEDUP_REMOVED lines=10> */
.L_x_13:
        /* <DEDUP_REMOVED lines=10> */
.L_x_14:
        /* <DEDUP_REMOVED lines=10> */
.L_x_15:
        /* <DEDUP_REMOVED lines=10> */
.L_x_16:
        /* <DEDUP_REMOVED lines=10> */
.L_x_17:
        /* <DEDUP_REMOVED lines=10> */
.L_x_18:
        /* <DEDUP_REMOVED lines=10> */
.L_x_19:
        /* <DEDUP_REMOVED lines=10> */
.L_x_20:
        /* <DEDUP_REMOVED lines=10> */
.L_x_21:
        /* <DEDUP_REMOVED lines=10> */
.L_x_22:
        /* <DEDUP_REMOVED lines=10> */
.L_x_23:
        /* <DEDUP_REMOVED lines=10> */
.L_x_24:
        /* <DEDUP_REMOVED lines=10> */
.L_x_25:
        /* <DEDUP_REMOVED lines=10> */
.L_x_26:
        /* <DEDUP_REMOVED lines=10> */
.L_x_27:
        /* <DEDUP_REMOVED lines=10> */
.L_x_28:
        /* <DEDUP_REMOVED lines=10> */
.L_x_29:
        /* <DEDUP_REMOVED lines=10> */
.L_x_30:
        /* <DEDUP_REMOVED lines=10> */
.L_x_31:
[----:B------:R-:W-:-:S13]  /*1520*/  ISETP.GT.AND P0, PT, R3, -0x1, PT ;  /* 0xffffffff0300780c */ /* 0x000fda0003f04270 */
[----:B-----5:R-:W-:-:S04]  /*1530*/  @!P0 SHF.R.U32.HI R0, RZ, 0x1f, R0 ;  /* 0x0000001fff008819 */ /* 0x020fc80000011600 */
[----:B------:R-:W-:-:S05]  /*1540*/  @!P0 SHF.L.U32 R0, R0, UR4, RZ ;  /* 0x0000000400008c19 */ /* 0x000fca00080006ff */
[----:B------:R-:W-:-:S07]  /*1550*/  @!P0 IMAD.IADD R17, R17, 0x1, R0 ;  /* 0x0000000111118824 */ /* 0x000fce00078e0200 */
.L_x_1:
[----:B------:R-:W-:Y:S01]  /*1560*/  ISETP.GE.AND P0, PT, R17, 0x20, PT ;  /* 0x000000201100780c */ /* 0x000fe20003f06270 */
[----:B------:R-:W-:-:S12]  /*1570*/  BSSY.RECONVERGENT B6, `(.L_x_32) ;  /* 0x0000012000067945 */ /* 0x000fd80003800200 */
[----:B------:R-:W-:Y:S05]  /*1580*/  @!P0 BRA `(.L_x_33) ;  /* 0x0000000000408947 */ /* 0x000fea0003800000 */
[----:B------:R-:W-:Y:S01]  /*1590*/  MOV R14, 0x0 ;  /* 0x00000000000e7802 */ /* 0x000fe20000000f00 */
[----:B------:R-:W0:Y:S01]  /*15a0*/  LDCU.64 UR4, c[0x4][0x10] ;  /* 0x01000200ff0477ac */ /* 0x000e220008000a00 */
[----:B------:R-:W-:Y:S02]  /*15b0*/  IMAD.MOV.U32 R8, RZ, RZ, 0xbd ;  /* 0x000000bdff087424 */ /* 0x000fe400078e00ff */
[----:B------:R-:W-:Y:S01]  /*15c0*/  IMAD.MOV.U32 R12, RZ, RZ, 0x1 ;  /* 0x00000001ff0c7424 */ /* 0x000fe200078e00ff */
[----:B------:R-:W1:Y:S01]  /*15d0*/  LDCU.64 UR6, c[0x4][0x18] ;  /* 0x01000300ff0677ac */ /* 0x000e620008000a00 */
[----:B------:R-:W2:Y:S01]  /*15e0*/  LDC.64 R14, c[0x4][R14] ;  /* 0x010000000e0e7b82 */ /* 0x000ea20000000a00 */
[----:B------:R-:W-:Y:S01]  /*15f0*/  IMAD.MOV.U32 R13, RZ, RZ, RZ ;  /* 0x000000ffff0d7224 */ /* 0x000fe200078e00ff */
[----:B------:R-:W3:Y:S01]  /*1600*/  LDCU.64 UR8, c[0x4][0x8] ;  /* 0x01000100ff0877ac */ /* 0x000ee20008000a00 */
[----:B0-----:R-:W-:Y:S02]  /*1610*/  IMAD.U32 R4, RZ, RZ, UR4 ;  /* 0x00000004ff047e24 */ /* 0x001fe4000f8e00ff */
[----:B------:R-:W-:-:S02]  /*1620*/  IMAD.U32 R5, RZ, RZ, UR5 ;  /* 0x00000005ff057e24 */ /* 0x000fc4000f8e00ff */
[----:B-1----:R-:W-:Y:S02]  /*1630*/  IMAD.U32 R6, RZ, RZ, UR6 ;  /* 0x00000006ff067e24 */ /* 0x002fe4000f8e00ff */
[----:B------:R-:W-:Y:S02]  /*1640*/  IMAD.U32 R7, RZ, RZ, UR7 ;  /* 0x00000007ff077e24 */ /* 0x000fe4000f8e00ff */
[----:B---3--:R-:W-:Y:S02]  /*1650*/  IMAD.U32 R10, RZ, RZ, UR8 ;  /* 0x00000008ff0a7e24 */ /* 0x008fe4000f8e00ff */
[----:B------:R-:W-:-:S07]  /*1660*/  IMAD.U32 R11, RZ, RZ, UR9 ;  /* 0x00000009ff0b7e24 */ /* 0x000fce000f8e00ff */
[----:B------:R-:W-:-:S07]  /*1670*/  LEPC R20, `(.L_x_33) ;  /* 0x000000001014794e */ /* 0x000fce0000000000 */
[----:B--2---:R-:W-:Y:S05]  /*1680*/  CALL.ABS.NOINC R14 ;  /* 0x000000000e007343 */ /* 0x004fea0003c00000 */
.L_x_33:
[----:B------:R-:W-:Y:S05]  /*1690*/  BSYNC.RECONVERGENT B6 ;  /* 0x0000000000067941 */ /* 0x000fea0003800200 */
.L_x_32:
[----:B------:R-:W0:Y:S01]  /*16a0*/  S2R R5, SR_TID.X ;  /* 0x0000000000057919 */ /* 0x000e220000002100 */
[----:B------:R-:W1:Y:S01]  /*16b0*/  LDC.64 R8, c[0x0][0x3a8] ;  /* 0x0000ea00ff087b82 */ /* 0x000e620000000a00 */
[----:B------:R-:W2:Y:S01]  /*16c0*/  LDCU UR4, c[0x0][0x3b0] ;  /* 0x00007600ff0477ac */ /* 0x000ea20008000800 */
[----:B------:R-:W-:-:S04]  /*16d0*/  SHF.R.U32.HI R22, RZ, R17, R22 ;  /* 0x00000011ff167219 */ /* 0x000fc80000011616 */
[----:B------:R-:W-:Y:S01]  /*16e0*/  LOP3.LUT R7, R22, 0x1, RZ, 0xc0, !PT ;  /* 0x0000000116077812 */ /* 0x000fe200078ec0ff */
[----:B--2---:R-:W-:-:S05]  /*16f0*/  IMAD R13, R2, UR4, RZ ;  /* 0x00000004020d7c24 */ /* 0x004fca000f8e02ff */
[----:B-1----:R-:W-:-:S05]  /*1700*/  IADD3 R0, P0, PT, R13, R8, RZ ;  /* 0x000000080d007210 */ /* 0x002fca0007f1e0ff */
[----:B------:R-:W-:Y:S01]  /*1710*/  IMAD.X R3, R18, 0x1, R9, P0 ;  /* 0x0000000112037824 */ /* 0x000fe200000e0609 */
[C---:B0-----:R-:W-:Y:S02]  /*1720*/  ISETP.NE.AND P0, PT, R5.reuse, RZ, PT ;  /* 0x000000ff0500720c */ /* 0x041fe40003f05270 */
[----:B------:R-:W-:-:S05]  /*1730*/  IADD3 R4, P1, PT, R5, R0, RZ ;  /* 0x0000000005047210 */ /* 0x000fca0007f3e0ff */
[----:B------:R-:W-:-:S05]  /*1740*/  IMAD.X R5, RZ, RZ, R3, P1 ;  /* 0x000000ffff057224 */ /* 0x000fca00008e0603 */
[----:B------:R0:W-:Y:S01]  /*1750*/  STG.E.U8 desc[UR36][R4.64], R7 ;  /* 0x0000000704007986 */ /* 0x0001e2000c101124 */
[----:B------:R-:W-:Y:S05]  /*1760*/  @P0 EXIT ;  /* 0x000000000000094d */ /* 0x000fea0003800000 */
[----:B------:R-:W0:Y:S01]  /*1770*/  LDC.U16 R6, c[0x0][0x380] ;  /* 0x0000e000ff067b82 */ /* 0x000e220000000400 */
[----:B------:R-:W-:Y:S01]  /*1780*/  IMAD.MOV.U32 R11, RZ, RZ, RZ ;  /* 0x000000ffff0b7224 */ /* 0x000fe200078e00ff */
[----:B0-----:R-:W-:-:S04]  /*1790*/  PRMT R4, R6, 0x9910, RZ ;  /* 0x0000991006047816 */ /* 0x001fc800000000ff */
[----:B------:R-:W-:-:S13]  /*17a0*/  ISETP.NE.AND P2, PT, R4, RZ, PT ;  /* 0x000000ff0400720c */ /* 0x000fda0003f45270 */
[----:B------:R-:W-:Y:S05]  /*17b0*/  @!P2 BRA `(.L_x_34) ;  /* 0x000000080094a947 */ /* 0x000fea0003800000 */
[----:B------:R-:W0:Y:S01]  /*17c0*/  LDCU UR4, c[0x0][0x380] ;  /* 0x00007000ff0477ac */ /* 0x000e220008000800 */
[----:B------:R-:W-:Y:S01]  /*17d0*/  LOP3.LUT R10, R16, 0xf, RZ, 0xc0, !PT ;  /* 0x0000000f100a7812 */ /* 0x000fe200078ec0ff */
[----:B------:R-:W-:Y:S02]  /*17e0*/  IMAD.MOV.U32 R7, RZ, RZ, RZ ;  /* 0x000000ffff077224 */ /* 0x000fe400078e00ff */
[----:B------:R-:W-:Y:S01]  /*17f0*/  IMAD.MOV.U32 R11, RZ, RZ, RZ ;  /* 0x000000ffff0b7224 */ /* 0x000fe200078e00ff */
[----:B------:R-:W-:Y:S01]  /*1800*/  ISETP.NE.AND P0, PT, R10, RZ, PT ;  /* 0x000000ff0a00720c */ /* 0x000fe20003f05270 */
[----:B0-----:R-:W-:-:S06]  /*1810*/  ULOP3.LUT UR4, UR4, 0xffff, URZ, 0xc0, !UPT ;  /* 0x0000ffff04047892 */ /* 0x001fcc000f8ec0ff */
[----:B------:R-:W-:-:S05]  /*1820*/  IMAD.U32 R16, RZ, RZ, UR4 ;  /* 0x00000004ff107e24 */ /* 0x000fca000f8e00ff */
[----:B------:R-:W-:-:S13]  /*1830*/  ISETP.GE.U32.AND P1, PT, R16, 0x10, PT ;  /* 0x000000101000780c */ /* 0x000fda0003f26070 */
[----:B------:R-:W-:Y:S05]  /*1840*/  @!P1 BRA `(.L_x_35) ;  /* 0x0000000400309947 */ /* 0x000fea0003800000 */
[----:B------:R-:W-:Y:S01]  /*1850*/  IADD3 R4, P1, PT, R0, 0x7, RZ ;  /* 0x0000000700047810 */ /* 0x000fe20007f3e0ff */
[----:B------:R-:W-:Y:S01]  /*1860*/  BSSY.RECONVERGENT B0, `(.L_x_35) ;  /* 0x000004a000007945 */ /* 0x000fe20003800200 */
[----:B------:R-:W-:Y:S01]  /*1870*/  LOP3.LUT R7, R16, 0xfff0, RZ, 0xc0, !PT ;  /* 0x0000fff010077812 */ /* 0x000fe200078ec0ff */
[----:B------:R-:W-:Y:S02]  /*1880*/  IMAD.MOV.U32 R11, RZ, RZ, RZ ;  /* 0x000000ffff0b7224 */ /* 0x000fe400078e00ff */
[----:B------:R-:W-:Y:S02]  /*1890*/  IMAD.X R5, RZ, RZ, R3, P1 ;  /* 0x000000ffff057224 */ /* 0x000fe400008e0603 */
[----:B------:R-:W-:-:S07]  /*18a0*/  IMAD.MOV R25, RZ, RZ, -R7 ;  /* 0x000000ffff197224 */ /* 0x000fce00078e0a07 */
.L_x_36:
[----:B------:R-:W2:Y:S04]  /*18b0*/  LDG.E.U8 R20, desc[UR36][R4.64+-0x7] ;  /* 0xfffff92404147981 */ /* 0x000ea8000c1e1100 */
[----:B------:R-:W3:Y:S04]  /*18c0*/  LDG.E.U8 R22, desc[UR36][R4.64+-0x6] ;  /* 0xfffffa2404167981 */ /* 0x000ee8000c1e1100 */
[----:B------:R-:W4:Y:S04]  /*18d0*/  LDG.E.U8 R24, desc[UR36][R4.64+-0x5] ;  /* 0xfffffb2404187981 */ /* 0x000f28000c1e1100 */
[----:B------:R-:W5:Y:S04]  /*18e0*/  LDG.E.U8 R23, desc[UR36][R4.64+-0x4] ;  /* 0xfffffc2404177981 */ /* 0x000f68000c1e1100 */
[----:B------:R-:W5:Y:S04]  /*18f0*/  LDG.E.U8 R21, desc[UR36][R4.64+-0x3] ;  /* 0xfffffd2404157981 */ /* 0x000f68000c1e1100 */
[----:B------:R-:W5:Y:S04]  /*1900*/  LDG.E.U8 R12, desc[UR36][R4.64+-0x2] ;  /* 0xfffffe24040c7981 */ /* 0x000f68000c1e1100 */
[----:B------:R-:W5:Y:S04]  /*1910*/  LDG.E.U8 R14, desc[UR36][R4.64+-0x1] ;  /* 0xffffff24040e7981 */ /* 0x000f68000c1e1100 */
[----:B------:R-:W5:Y:S04]  /*1920*/  LDG.E.U8 R15, desc[UR36][R4.64] ;  /* 0x00000024040f7981 */ /* 0x000f68000c1e1100 */
[----:B------:R-:W5:Y:S04]  /*1930*/  LDG.E.U8 R17, desc[UR36][R4.64+0x1] ;  /* 0x0000012404117981 */ /* 0x000f68000c1e1100 */
[----:B------:R-:W5:Y:S01]  /*1940*/  LDG.E.U8 R19, desc[UR36][R4.64+0x2] ;  /* 0x0000022404137981 */ /* 0x000f62000c1e1100 */
[----:B--2---:R-:W-:-:S03]  /*1950*/  ISETP.NE.AND P1, PT, R20, RZ, PT ;  /* 0x000000ff1400720c */ /* 0x004fc60003f25270 */
[----:B------:R-:W2:Y:S01]  /*1960*/  LDG.E.U8 R20, desc[UR36][R4.64+0x3] ;  /* 0x0000032404147981 */ /* 0x000ea2000c1e1100 */
[----:B---3--:R-:W-:Y:S01]  /*1970*/  ISETP.NE.AND P3, PT, R22, RZ, PT ;  /* 0x000000ff1600720c */ /* 0x008fe20003f65270 */
[----:B------:R-:W-:-:S08]  /*1980*/  VIADD R22, R11, 0x1 ;  /* 0x000000010b167836 */ /* 0x000fd00000000000 */
[----:B------:R-:W-:Y:S02]  /*1990*/  @P1 IMAD.MOV R22, RZ, RZ, R11 ;  /* 0x000000ffff161224 */ /* 0x000fe400078e020b */
[----:B------:R-:W3:Y:S01]  /*19a0*/  LDG.E.U8 R11, desc[UR36][R4.64+0x4] ;  /* 0x00000424040b7981 */ /* 0x000ee2000c1e1100 */
[----:B----4-:R-:W-:Y:S01]  /*19b0*/  ISETP.NE.AND P1, PT, R24, RZ, PT ;  /* 0x000000ff1800720c */ /* 0x010fe20003f25270 */
[----:B------:R-:W-:Y:S02]  /*19c0*/  VIADD R24, R22, 0x1 ;  /* 0x0000000116187836 */ /* 0x000fe40000000000 */
[----:B------:R-:W-:Y:S02]  /*19d0*/  @P3 IMAD.MOV R24, RZ, RZ, R22 ;  /* 0x000000ffff183224 */ /* 0x000fe400078e0216 */
[----:B------:R-:W4:Y:S01]  /*19e0*/  LDG.E.U8 R22, desc[UR36][R4.64+0x5] ;  /* 0x0000052404167981 */ /* 0x000f22000c1e1100 */
[----:B-----5:R-:W-:Y:S01]  /*19f0*/  ISETP.NE.AND P3, PT, R23, RZ, PT ;  /* 0x000000ff1700720c */ /* 0x020fe20003f65270 */
[----:B------:R-:W-:-:S02]  /*1a00*/  VIADD R26, R24, 0x1 ;  /* 0x00000001181a7836 */ /* 0x000fc40000000000 */
[----:B------:R-:W5:Y:S04]  /*1a10*/  LDG.E.U8 R23, desc[UR36][R4.64+0x6] ;  /* 0x0000062404177981 */ /* 0x000f68000c1e1100 */
[----:B------:R-:W-:Y:S02]  /*1a20*/  @P1 IMAD.MOV R26, RZ, RZ, R24 ;  /* 0x000000ffff1a1224 */ /* 0x000fe400078e0218 */
[----:B------:R-:W5:Y:S01]  /*1a30*/  LDG.E.U8 R24, desc[UR36][R4.64+0x7] ;  /* 0x0000072404187981 */ /* 0x000f62000c1e1100 */
[----:B------:R-:W-:-:S03]  /*1a40*/  ISETP.NE.AND P1, PT, R21, RZ, PT ;  /* 0x000000ff1500720c */ /* 0x000fc60003f25270 */
[----:B------:R0:W5:Y:S01]  /*1a50*/  LDG.E.U8 R21, desc[UR36][R4.64+0x8] ;  /* 0x0000082404157981 */ /* 0x000162000c1e1100 */
[----:B------:R-:W-:Y:S02]  /*1a60*/  VIADD R27, R26, 0x1 ;  /* 0x000000011a1b7836 */ /* 0x000fe40000000000 */
[----:B------:R-:W-:Y:S01]  /*1a70*/  @P3 IMAD.MOV R27, RZ, RZ, R26 ;  /* 0x000000ffff1b3224 */ /* 0x000fe200078e021a */
[----:B------:R-:W-:-:S03]  /*1a80*/  ISETP.NE.AND P3, PT, R12, RZ, PT ;  /* 0x000000ff0c00720c */ /* 0x000fc60003f65270 */
[----:B------:R-:W-:-:S03]  /*1a90*/  VIADD R12, R27, 0x1 ;  /* 0x000000011b0c7836 */ /* 0x000fc60000000000 */
        /* <DEDUP_REMOVED lines=12> */
[----:B------:R-:W-:-:S04]  /*1b60*/  @P1 IMAD.MOV R12, RZ, RZ, R14 ;  /* 0x000000ffff0c1224 */ /* 0x000fc800078e020e */
[----:B------:R-:W-:-:S03]  /*1b70*/  VIADD R14, R12, 0x1 ;  /* 0x000000010c0e7836 */ /* 0x000fc60000000000 */
[----:B------:R-:W-:Y:S02]  /*1b80*/  @P3 IMAD.MOV R14, RZ, RZ, R12 ;  /* 0x000000ffff0e3224 */ /* 0x000fe400078e020c */
[----:B------:R-:W-:Y:S01]  /*1b90*/  VIADD R25, R25, 0x10 ;  /* 0x0000001019197836 */ /* 0x000fe20000000000 */
[----:B0-----:R-:W-:-:S05]  /*1ba0*/  IADD3 R4, P4, PT, R4, 0x10, RZ ;  /* 0x0000001004047810 */ /* 0x001fca0007f9e0ff */
[----:B------:R-:W-:Y:S01]  /*1bb0*/  IMAD.X R5, RZ, RZ, R5, P4 ;  /* 0x000000ffff057224 */ /* 0x000fe200020e0605 */
[----:B--2---:R-:W-:Y:S02]  /*1bc0*/  ISETP.NE.AND P1, PT, R20, RZ, PT ;  /* 0x000000ff1400720c */ /* 0x004fe40003f25270 */
[----:B---3--:R-:W-:Y:S01]  /*1bd0*/  ISETP.NE.AND P3, PT, R11, RZ, PT ;  /* 0x000000ff0b00720c */ /* 0x008fe20003f65270 */
[----:B------:R-:W-:-:S10]  /*1be0*/  VIADD R11, R14, 0x1 ;  /* 0x000000010e0b7836 */ /* 0x000fd40000000000 */
[----:B------:R-:W-:Y:S01]  /*1bf0*/  @P1 IMAD.MOV R11, RZ, RZ, R14 ;  /* 0x000000ffff0b1224 */ /* 0x000fe200078e020e */
[----:B----4-:R-:W-:-:S03]  /*1c00*/  ISETP.NE.AND P1, PT, R22, RZ, PT ;  /* 0x000000ff1600720c */ /* 0x010fc60003f25270 */
[----:B------:R-:W-:Y:S02]  /*1c10*/  VIADD R12, R11, 0x1 ;  /* 0x000000010b0c7836 */ /* 0x000fe40000000000 */
[----:B------:R-:W-:Y:S01]  /*1c20*/  @P3 IMAD.MOV R12, RZ, RZ, R11 ;  /* 0x000000ffff0c3224 */ /* 0x000fe200078e020b */
[----:B-----5:R-:W-:-:S03]  /*1c30*/  ISETP.NE.AND P3, PT, R23, RZ, PT ;  /* 0x000000ff1700720c */ /* 0x020fc60003f65270 */
[----:B------:R-:W-:-:S04]  /*1c40*/  VIADD R11, R12, 0x1 ;  /* 0x000000010c0b7836 */ /* 0x000fc80000000000 */
[----:B------:R-:W-:Y:S01]  /*1c50*/  @P1 IMAD.MOV R11, RZ, RZ, R12 ;  /* 0x000000ffff0b1224 */ /* 0x000fe200078e020c */
[----:B------:R-:W-:-:S03]  /*1c60*/  ISETP.NE.AND P1, PT, R24, RZ, PT ;  /* 0x000000ff1800720c */ /* 0x000fc60003f25270 */
[----:B------:R-:W-:Y:S02]  /*1c70*/  VIADD R12, R11, 0x1 ;  /* 0x000000010b0c7836 */ /* 0x000fe40000000000 */
[----:B------:R-:W-:-:S04]  /*1c80*/  @P3 IMAD.MOV R12, RZ, RZ, R11 ;  /* 0x000000ffff0c3224 */ /* 0x000fc800078e020b */
[----:B------:R-:W-:-:S04]  /*1c90*/  VIADD R14, R12, 0x1 ;  /* 0x000000010c0e7836 */ /* 0x000fc80000000000 */
[----:B------:R-:W-:Y:S01]  /*1ca0*/  @P1 IMAD.MOV R14, RZ, RZ, R12 ;  /* 0x000000ffff0e1224 */ /* 0x000fe200078e020c */
[----:B------:R-:W-:Y:S02]  /*1cb0*/  ISETP.NE.AND P1, PT, R25, RZ, PT ;  /* 0x000000ff1900720c */ /* 0x000fe40003f25270 */
[----:B------:R-:W-:Y:S01]  /*1cc0*/  ISETP.NE.AND P3, PT, R21, RZ, PT ;  /* 0x000000ff1500720c */ /* 0x000fe20003f65270 */
[----:B------:R-:W-:-:S12]  /*1cd0*/  VIADD R11, R14, 0x1 ;  /* 0x000000010e0b7836 */ /* 0x000fd80000000000 */
[----:B------:R-:W-:Y:S01]  /*1ce0*/  @P3 IMAD.MOV R11, RZ, RZ, R14 ;  /* 0x000000ffff0b3224 */ /* 0x000fe200078e020e */
[----:B------:R-:W-:Y:S06]  /*1cf0*/  @P1 BRA `(.L_x_36) ;  /* 0xfffffff800ec1947 */ /* 0x000fec000383ffff */
[----:B------:R-:W-:Y:S05]  /*1d00*/  BSYNC.RECONVERGENT B0 ;  /* 0x0000000000007941 */ /* 0x000fea0003800200 */
.L_x_35:
[----:B------:R-:W-:Y:S04]  /*1d10*/  BSSY.RECONVERGENT B0, `(.L_x_34) ;  /* 0x000004f000007945 */ /* 0x000fe80003800200 */
[----:B------:R-:W-:Y:S05]  /*1d20*/  @!P0 BRA `(.L_x_37) ;  /* 0x0000000400348947 */ /* 0x000fea0003800000 */
[----:B------:R-:W-:Y:S02]  /*1d30*/  ISETP.GE.U32.AND P1, PT, R10, 0x8, PT ;  /* 0x000000080a00780c */ /* 0x000fe40003f26070 */
[----:B------:R-:W-:-:S04]  /*1d40*/  LOP3.LUT R21, R16, 0x7, RZ, 0xc0, !PT ;  /* 0x0000000710157812 */ /* 0x000fc800078ec0ff */
[----:B------:R-:W-:-:S07]  /*1d50*/  ISETP.NE.AND P0, PT, R21, RZ, PT ;  /* 0x000000ff1500720c */ /* 0x000fce0003f05270 */
[----:B------:R-:W-:Y:S06]  /*1d60*/  @!P1 BRA `(.L_x_38) ;  /* 0x00000000008c9947 */ /* 0x000fec0003800000 */
[----:B------:R-:W-:-:S05]  /*1d70*/  IADD3 R4, P1, PT, R7, R0, RZ ;  /* 0x0000000007047210 */ /* 0x000fca0007f3e0ff */
[----:B------:R-:W-:-:S05]  /*1d80*/  IMAD.X R5, RZ, RZ, R3, P1 ;  /* 0x000000ffff057224 */ /* 0x000fca00008e0603 */
[----:B------:R-:W2:Y:S04]  /*1d90*/  LDG.E.U8 R22, desc[UR36][R4.64] ;  /* 0x0000002404167981 */ /* 0x000ea8000c1e1100 */
[----:B------:R-:W3:Y:S04]  /*1da0*/  LDG.E.U8 R10, desc[UR36][R4.64+0x1] ;  /* 0x00000124040a7981 */ /* 0x000ee8000c1e1100 */
[----:B------:R-:W4:Y:S04]  /*1db0*/  LDG.E.U8 R12, desc[UR36][R4.64+0x2] ;  /* 0x00000224040c7981 */ /* 0x000f28000c1e1100 */
[----:B------:R-:W5:Y:S04]  /*1dc0*/  LDG.E.U8 R14, desc[UR36][R4.64+0x3] ;  /* 0x00000324040e7981 */ /* 0x000f68000c1e1100 */
[----:B------:R-:W5:Y:S04]  /*1dd0*/  LDG.E.U8 R15, desc[UR36][R4.64+0x4] ;  /* 0x00000424040f7981 */ /* 0x000f68000c1e1100 */
[----:B------:R-:W5:Y:S04]  /*1de0*/  LDG.E.U8 R17, desc[UR36][R4.64+0x5] ;  /* 0x0000052404117981 */ /* 0x000f68000c1e1100 */
[----:B------:R-:W5:Y:S04]  /*1df0*/  LDG.E.U8 R19, desc[UR36][R4.64+0x6] ;  /* 0x0000062404137981 */ /* 0x000f68000c1e1100 */
[----:B------:R0:W5:Y:S01]  /*1e00*/  LDG.E.U8 R20, desc[UR36][R4.64+0x7] ;  /* 0x0000072404147981 */ /* 0x000162000c1e1100 */
[----:B------:R-:W-:Y:S01]  /*1e10*/  VIADD R7, R7, 0x8 ;  /* 0x0000000807077836 */ /* 0x000fe20000000000 */
[----:B--2---:R-:W-:-:S02]  /*1e20*/  ISETP.NE.AND P1, PT, R22, RZ, PT ;  /* 0x000000ff1600720c */ /* 0x004fc40003f25270 */
        /* <DEDUP_REMOVED lines=10> */
[----:B0-----:R-:W-:Y:S02]  /*1ed0*/  VIADD R4, R10, 0x1 ;  /* 0x000000010a047836 */ /* 0x001fe40000000000 */
[----:B------:R-:W-:Y:S01]  /*1ee0*/  @P3 IMAD.MOV R4, RZ, RZ, R10 ;  /* 0x000000ffff043224 */ /* 0x000fe200078e020a */
[----:B------:R-:W-:-:S03]  /*1ef0*/  ISETP.NE.AND P3, PT, R17, RZ, PT ;  /* 0x000000ff1100720c */ /* 0x000fc60003f65270 */
[----:B------:R-:W-:-:S04]  /*1f00*/  VIADD R5, R4, 0x1 ;  /* 0x0000000104057836 */ /* 0x000fc80000000000 */
[----:B------:R-:W-:Y:S01]  /*1f10*/  @P1 IMAD.MOV R5, RZ, RZ, R4 ;  /* 0x000000ffff051224 */ /* 0x000fe200078e0204 */
[----:B------:R-:W-:-:S03]  /*1f20*/  ISETP.NE.AND P1, PT, R19, RZ, PT ;  /* 0x000000ff1300720c */ /* 0x000fc60003f25270 */
[----:B------:R-:W-:Y:S02]  /*1f30*/  VIADD R4, R5, 0x1 ;  /* 0x0000000105047836 */ /* 0x000fe40000000000 */
[----:B------:R-:W-:Y:S01]  /*1f40*/  @P3 IMAD.MOV R4, RZ, RZ, R5 ;  /* 0x000000ffff043224 */ /* 0x000fe200078e0205 */
[----:B------:R-:W-:-:S03]  /*1f50*/  ISETP.NE.AND P3, PT, R20, RZ, PT ;  /* 0x000000ff1400720c */ /* 0x000fc60003f65270 */
[----:B------:R-:W-:-:S04]  /*1f60*/  VIADD R5, R4, 0x1 ;  /* 0x0000000104057836 */ /* 0x000fc80000000000 */
[----:B------:R-:W-:-:S04]  /*1f70*/  @P1 IMAD.MOV R5, RZ, RZ, R4 ;  /* 0x000000ffff051224 */ /* 0x000fc800078e0204 */
[----:B------:R-:W-:Y:S02]  /*1f80*/  VIADD R11, R5, 0x1 ;  /* 0x00000001050b7836 */ /* 0x000fe40000000000 */
[----:B------:R-:W-:-:S07]  /*1f90*/  @P3 IMAD.MOV R11, RZ, RZ, R5 ;  /* 0x000000ffff0b3224 */ /* 0x000fce00078e0205 */
.L_x_38:
        /* <DEDUP_REMOVED lines=10> */
[----:B------:R-:W5:Y:S01]  /*2040*/  LDG.E.U8 R15, desc[UR36][R4.64+0x3] ;  /* 0x00000324040f7981 */ /* 0x000f62000c1e1100 */
        /* <DEDUP_REMOVED lines=10> */
[----:B------:R-:W-:-:S04]  /*20f0*/  @P1 IMAD.MOV R12, RZ, RZ, R11 ;  /* 0x000000ffff0c1224 */ /* 0x000fc800078e020b */
[----:B------:R-:W-:Y:S02]  /*2100*/  VIADD R11, R12, 0x1 ;  /* 0x000000010c0b7836 */ /* 0x000fe40000000000 */
[----:B------:R-:W-:-:S07]  /*2110*/  @P3 IMAD.MOV R11, RZ, RZ, R12 ;  /* 0x000000ffff0b3224 */ /* 0x000fce00078e020c */
.L_x_39:
[----:B------:R-:W-:Y:S05]  /*2120*/  @!P0 BRA `(.L_x_37) ;  /* 0x0000000000348947 */ /* 0x000fea0003800000 */
[----:B------:R-:W-:Y:S01]  /*2130*/  IADD3 R4, P0, P1, R13, R8, R7 ;  /* 0x000000080d047210 */ /* 0x000fe2000791e007 */
[----:B------:R-:W-:-:S03]  /*2140*/  IMAD.MOV R10, RZ, RZ, -R10 ;  /* 0x000000ffff0a7224 */ /* 0x000fc600078e0a0a */
[----:B------:R-:W-:-:S09]  /*2150*/  IADD3.X R5, PT, PT, R18, R9, RZ, P0, P1 ;  /* 0x0000000912057210 */ /* 0x000fd200007e24ff */
.L_x_40:
[----:B------:R0:W2:Y:S01]  /*2160*/  LDG.E.U8 R7, desc[UR36][R4.64] ;  /* 0x0000002404077981 */ /* 0x0000a2000c1e1100 */
[----:B------:R-:W-:-:S05]  /*2170*/  VIADD R10, R10, 0x1 ;  /* 0x000000010a0a7836 */ /* 0x000fca0000000000 */
[----:B------:R-:W-:Y:S02]  /*2180*/  ISETP.NE.AND P1, PT, R10, RZ, PT ;  /* 0x000000ff0a00720c */ /* 0x000fe40003f25270 */
[----:B0-----:R-:W-:-:S05]  /*2190*/  IADD3 R4, P3, PT, R4, 0x1, RZ ;  /* 0x0000000104047810 */ /* 0x001fca0007f7e0ff */
[----:B------:R-:W-:Y:S01]  /*21a0*/  IMAD.X R5, RZ, RZ, R5, P3 ;  /* 0x000000ffff057224 */ /* 0x000fe200018e0605 */
[----:B--2---:R-:W-:Y:S01]  /*21b0*/  ISETP.NE.AND P0, PT, R7, RZ, PT ;  /* 0x000000ff0700720c */ /* 0x004fe20003f05270 */
[----:B------:R-:W-:-:S12]  /*21c0*/  VIADD R7, R11, 0x1 ;  /* 0x000000010b077836 */ /* 0x000fd80000000000 */
[----:B------:R-:W-:-:S04]  /*21d0*/  @P0 IMAD.MOV R7, RZ, RZ, R11 ;  /* 0x000000ffff070224 */ /* 0x000fc800078e020b */
[----:B------:R-:W-:Y:S01]  /*21e0*/  IMAD.MOV.U32 R11, RZ, RZ, R7 ;  /* 0x000000ffff0b7224 */ /* 0x000fe200078e0007 */
[----:B------:R-:W-:Y:S06]  /*21f0*/  @P1 BRA `(.L_x_40) ;  /* 0xfffffffc00d81947 */ /* 0x000fec000383ffff */
.L_x_37:
[----:B------:R-:W-:Y:S05]  /*2200*/  BSYNC.RECONVERGENT B0 ;  /* 0x0000000000007941 */ /* 0x000fea0003800200 */
.L_x_34:
[----:B------:R-:W-:Y:S01]  /*2210*/  IMAD.IADD R4, R16, 0x1, R11 ;  /* 0x0000000110047824 */ /* 0x000fe200078e020b */
[----:B------:R-:W-:Y:S01]  /*2220*/  I2FP.F32.U32 R11, R11 ;  /* 0x0000000b000b7245 */ /* 0x000fe20000201000 */
[----:B------:R-:W-:Y:S02]  /*2230*/  IMAD.MOV.U32 R17, RZ, RZ, RZ ;  /* 0x000000ffff117224 */ /* 0x000fe400078e00ff */
[----:B------:R-:W-:Y:S01]  /*2240*/  IMAD.MOV.U32 R12, RZ, RZ, RZ ;  /* 0x000000ffff0c7224 */ /* 0x000fe200078e00ff */
[----:B------:R-:W-:Y:S01]  /*2250*/  I2FP.F32.U32 R5, R4 ;  /* 0x0000000400057245 */ /* 0x000fe20000201000 */
[----:B------:R-:W-:-:S04]  /*2260*/  FADD R4, R11, 1 ;  /* 0x3f8000000b047421 */ /* 0x000fc80000000000 */
[----:B------:R-:W-:Y:S01]  /*2270*/  FADD R5, R5, 1 ;  /* 0x3f80000005057421 */ /* 0x000fe20000000000 */
[----:B------:R-:W-:-:S03]  /*2280*/  FMUL R4, R4, 0.5 ;  /* 0x3f00000004047820 */ /* 0x000fc60000400000 */
[----:B------:R-:W-:Y:S01]  /*2290*/  FMUL R5, R5, 0.5 ;  /* 0x3f00000005057820 */ /* 0x000fe20000400000 */
[----:B------:R-:W-:Y:S06]  /*22a0*/  @!P2 BRA `(.L_x_41) ;  /* 0x0000000c00cca947 */ /* 0x000fec0003800000 */
[----:B------:R-:W0:Y:S01]  /*22b0*/  LDCU UR4, c[0x0][0x380] ;  /* 0x00007000ff0477ac */ /* 0x000e220008000800 */
[----:B------:R-:W-:Y:S01]  /*22c0*/  LOP3.LUT R19, R16, 0xf, RZ, 0xc0, !PT ;  /* 0x0000000f10137812 */ /* 0x000fe200078ec0ff */
[----:B------:R-:W-:Y:S02]  /*22d0*/  IMAD.MOV.U32 R12, RZ, RZ, RZ ;  /* 0x000000ffff0c7224 */ /* 0x000fe400078e00ff */
[----:B------:R-:W-:Y:S01]  /*22e0*/  IMAD.MOV.U32 R7, RZ, RZ, RZ ;  /* 0x000000ffff077224 */ /* 0x000fe200078e00ff */
[----:B------:R-:W-:Y:S01]  /*22f0*/  ISETP.NE.AND P0, PT, R19, RZ, PT ;  /* 0x000000ff1300720c */ /* 0x000fe20003f05270 */
[----:B------:R-:W-:Y:S01]  /*2300*/  IMAD.MOV.U32 R17, RZ, RZ, RZ ;  /* 0x000000ffff117224 */ /* 0x000fe200078e00ff */
[----:B0-----:R-:W-:-:S06]  /*2310*/  ULOP3.LUT UR4, UR4, 0xffff, URZ, 0xc0, !UPT ;  /* 0x0000ffff04047892 */ /* 0x001fcc000f8ec0ff */
[----:B------:R-:W-:-:S05]  /*2320*/  IMAD.U32 R16, RZ, RZ, UR4 ;  /* 0x00000004ff107e24 */ /* 0x000fca000f8e00ff */
[----:B------:R-:W-:-:S13]  /*2330*/  ISETP.GE.U32.AND P1, PT, R16, 0x10, PT ;  /* 0x000000101000780c */ /* 0x000fda0003f26070 */
[----:B------:R-:W-:Y:S05]  /*2340*/  @!P1 BRA `(.L_x_42) ;  /* 0x0000000400cc9947 */ /* 0x000fea0003800000 */
[----:B------:R-:W0:Y:S01]  /*2350*/  LDCU.64 UR4, c[0x0][0x388] ;  /* 0x00007100ff0477ac */ /* 0x000e220008000a00 */
[----:B------:R-:W-:Y:S01]  /*2360*/  LOP3.LUT R7, R16, 0xfff0, RZ, 0xc0, !PT ;  /* 0x0000fff010077812 */ /* 0x000fe200078ec0ff */
[----:B------:R-:W-:Y:S01]  /*2370*/  BSSY.RECONVERGENT B0, `(.L_x_42) ;  /* 0x0000070000007945 */ /* 0x000fe20003800200 */
[----:B------:R-:W-:Y:S01]  /*2380*/  IADD3 R14, P1, PT, R0, 0x7, RZ ;  /* 0x00000007000e7810 */ /* 0x000fe20007f3e0ff */
[----:B------:R-:W-:Y:S02]  /*2390*/  IMAD.MOV.U32 R12, RZ, RZ, RZ ;  /* 0x000000ffff0c7224 */ /* 0x000fe400078e00ff */
[----:B------:R-:W-:Y:S02]  /*23a0*/  IMAD.MOV R20, RZ, RZ, -R7 ;  /* 0x000000ffff147224 */ /* 0x000fe400078e0a07 */
[----:B------:R-:W-:Y:S01]  /*23b0*/  IMAD.X R15, RZ, RZ, R3, P1 ;  /* 0x000000ffff0f7224 */ /* 0x000fe200008e0603 */
[----:B0-----:R-:W-:-:S04]  /*23c0*/  UIADD3 UR4, UP0, UPT, UR4, 0x20, URZ ;  /* 0x0000002004047890 */ /* 0x001fc8000ff1e0ff */
[----:B------:R-:W-:Y:S02]  /*23d0*/  UIADD3.X UR5, UPT, UPT, URZ, UR5, URZ, UP0, !UPT ;  /* 0x00000005ff057290 */ /* 0x000fe400087fe4ff */
[----:B------:R-:W-:-:S04]  /*23e0*/  IMAD.U32 R10, RZ, RZ, UR4 ;  /* 0x00000004ff0a7e24 */ /* 0x000fc8000f8e00ff */
[----:B------:R-:W-:-:S07]  /*23f0*/  IMAD.U32 R11, RZ, RZ, UR5 ;  /* 0x00000005ff0b7e24 */ /* 0x000fce000f8e00ff */
.L_x_43:
[----:B------:R-:W2:Y:S04]  /*2400*/  LDG.E R27, desc[UR36][R10.64+-0x20] ;  /* 0xffffe0240a1b7981 */ /* 0x000ea8000c1e1900 */
[----:B------:R-:W3:Y:S04]  /*2410*/  LDG.E R26, desc[UR36][R10.64+-0x1c] ;  /* 0xffffe4240a1a7981 */ /* 0x000ee8000c1e1900 */
[----:B------:R-:W4:Y:S04]  /*2420*/  LDG.E R21, desc[UR36][R10.64+-0x18] ;  /* 0xffffe8240a157981 */ /* 0x000f28000c1e1900 */
[----:B------:R-:W5:Y:S04]  /*2430*/  LDG.E R23, desc[UR36][R10.64+-0x14] ;  /* 0xffffec240a177981 */ /* 0x000f68000c1e1900 */
[----:B------:R-:W5:Y:S04]  /*2440*/  LDG.E.U8 R25, desc[UR36][R14.64+-0x7] ;  /* 0xfffff9240e197981 */ /* 0x000f68000c1e1100 */
[----:B------:R-:W5:Y:S04]  /*2450*/  LDG.E R24, desc[UR36][R10.64+-0x10] ;  /* 0xfffff0240a187981 */ /* 0x000f68000c1e1900 */
[----:B------:R-:W5:Y:S01]  /*2460*/  LDG.E R22, desc[UR36][R10.64+-0xc] ;  /* 0xfffff4240a167981 */ /* 0x000f62000c1e1900 */
[----:B--2---:R-:W-:-:S03]  /*2470*/  FADD R27, R27, R12 ;  /* 0x0000000c1b1b7221 */ /* 0x004fc60000000000 */
[----:B------:R-:W2:Y:S01]  /*2480*/  LDG.E.U8 R12, desc[UR36][R14.64+-0x6] ;  /* 0xfffffa240e0c7981 */ /* 0x000ea2000c1e1100 */
[----:B---3--:R-:W-:-:S04]  /*2490*/  FADD R26, R27, R26 ;  /* 0x0000001a1b1a7221 */ /* 0x008fc80000000000 */
[----:B----4-:R-:W-:Y:S02]  /*24a0*/  FADD R26, R26, R21 ;  /* 0x000000151a1a7221 */ /* 0x010fe40000000000 */
[----:B------:R-:W3:Y:S02]  /*24b0*/  LDG.E.U8 R21, desc[UR36][R14.64+-0x5] ;  /* 0xfffffb240e157981 */ /* 0x000ee4000c1e1100 */
[----:B-----5:R-:W-:Y:S02]  /*24c0*/  FADD R27, R26, R23 ;  /* 0x000000171a1b7221 */ /* 0x020fe40000000000 */
[----:B------:R-:W4:Y:S01]  /*24d0*/  LDG.E.U8 R23, desc[UR36][R14.64+-0x4] ;  /* 0xfffffc240e177981 */ /* 0x000f22000c1e1100 */
[----:B------:R-:W-:Y:S01]  /*24e0*/  ISETP.NE.AND P1, PT, R25, RZ, PT ;  /* 0x000000ff1900720c */ /* 0x000fe20003f25270 */
[----:B------:R-:W-:Y:S02]  /*24f0*/  FADD R25, R27, R24 ;  /* 0x000000181b197221 */ /* 0x000fe40000000000 */
[----:B------:R-:W5:Y:S02]  /*2500*/  LDG.E R24, desc[UR36][R10.64+-0x8] ;  /* 0xfffff8240a187981 */ /* 0x000f64000c1e1900 */
[----:B------:R-:W-:-:S02]  /*2510*/  FADD R25, R25, R22 ;  /* 0x0000001619197221 */ /* 0x000fc40000000000 */
[----:B------:R-:W5:Y:S01]  /*2520*/  LDG.E.U8 R22, desc[UR36][R14.64+-0x3] ;  /* 0xfffffd240e167981 */ /* 0x000f62000c1e1100 */
[----:B------:R-:W-:-:S05]  /*2530*/  FSEL R26, R4, R5, !P1 ;  /* 0x00000005041a7208 */ /* 0x000fca0004800000 */
[----:B------:R-:W-:Y:S02]  /*2540*/  FADD R26, R26, R17 ;  /* 0x000000111a1a7221 */ /* 0x000fe40000000000 */
[----:B------:R-:W5:Y:S01]  /*2550*/  LDG.E R17, desc[UR36][R10.64+-0x4] ;  /* 0xfffffc240a117981 */ /* 0x000f62000c1e1900 */
[----:B--2---:R-:W-:-:S03]  /*2560*/  ISETP.NE.AND P1, PT, R12, RZ, PT ;  /* 0x000000ff0c00720c */ /* 0x004fc60003f25270 */
[----:B------:R-:W2:Y:S01]  /*2570*/  LDG.E.U8 R12, desc[UR36][R14.64+-0x2] ;  /* 0xfffffe240e0c7981 */ /* 0x000ea2000c1e1100 */
[----:B---3--:R-:W-:Y:S02]  /*2580*/  ISETP.NE.AND P3, PT, R21, RZ, PT ;  /* 0x000000ff1500720c */ /* 0x008fe40003f65270 */
[----:B------:R-:W-:Y:S02]  /*2590*/  FSEL R21, R4, R5, !P1 ;  /* 0x0000000504157208 */ /* 0x000fe40004800000 */
[----:B----4-:R-:W-:-:S03]  /*25a0*/  ISETP.NE.AND P1, PT, R23, RZ, PT ;  /* 0x000000ff1700720c */ /* 0x010fc60003f25270 */
[----:B------:R-:W-:Y:S02]  /*25b0*/  FADD R26, R26, R21 ;  /* 0x000000151a1a7221 */ /* 0x000fe40000000000 */
[----:B------:R-:W3:Y:S01]  /*25c0*/  LDG.E.U8 R21, desc[UR36][R14.64+-0x1] ;  /* 0xffffff240e157981 */ /* 0x000ee2000c1e1100 */
[CC--:B------:R-:W-:Y:S01]  /*25d0*/  FSEL R23, R4.reuse, R5.reuse, !P3 ;  /* 0x0000000504177208 */ /* 0x0c0fe20005800000 */
[----:B-----5:R-:W-:Y:S01]  /*25e0*/  FADD R28, R25, R24 ;  /* 0x00000018191c7221 */ /* 0x020fe20000000000 */
[----:B------:R-:W-:Y:S01]  /*25f0*/  FSEL R24, R4, R5, !P1 ;  /* 0x0000000504187208 */ /* 0x000fe20004800000 */
[----:B------:R-:W4:Y:S01]  /*2600*/  LDG.E.U8 R25, desc[UR36][R14.64] ;  /* 0x000000240e197981 */ /* 0x000f22000c1e1100 */
[----:B------:R-:W-:-:S03]  /*2610*/  ISETP.NE.AND P1, PT, R22, RZ, PT ;  /* 0x000000ff1600720c */ /* 0x000fc60003f25270 */
[----:B------:R-:W5:Y:S01]  /*2620*/  LDG.E R22, desc[UR36][R10.64] ;  /* 0x000000240a167981 */ /* 0x000f62000c1e1900 */
[----:B------:R-:W-:Y:S01]  /*2630*/  FADD R23, R26, R23 ;  /* 0x000000171a177221 */ /* 0x000fe20000000000 */
[----:B------:R-:W-:-:S03]  /*2640*/  FSEL R27, R4, R5, !P1 ;  /* 0x00000005041b7208 */ /* 0x000fc60004800000 */
[----:B------:R-:W-:Y:S02]  /*2650*/  FADD R24, R23, R24 ;  /* 0x0000001817187221 */ /* 0x000fe40000000000 */
[----:B------:R-:W4:Y:S02]  /*2660*/  LDG.E R23, desc[UR36][R10.64+0x4] ;  /* 0x000004240a177981 */ /* 0x000f24000c1e1900 */
[----:B------:R-:W-:Y:S02]  /*2670*/  FADD R27, R24, R27 ;  /* 0x0000001b181b7221 */ /* 0x000fe40000000000 */
[----:B------:R-:W4:Y:S01]  /*2680*/  LDG.E.U8 R24, desc[UR36][R14.64+0x1] ;  /* 0x000001240e187981 */ /* 0x000f22000c1e1100 */
[----:B------:R-:W-:Y:S01]  /*2690*/  FADD R17, R28, R17 ;  /* 0x000000111c117221 */ /* 0x000fe20000000000 */
[----:B--2---:R-:W-:Y:S02]  /*26a0*/  ISETP.NE.AND P1, PT, R12, RZ, PT ;  /* 0x000000ff0c00720c */ /* 0x004fe40003f25270 */
[----:B------:R-:W2:Y:S02]  /*26b0*/  LDG.E.U8 R12, desc[UR36][R14.64+0x2] ;  /* 0x000002240e0c7981 */ /* 0x000ea4000c1e1100 */
[----:B------:R-:W-:-:S05]  /*26c0*/  FSEL R26, R4, R5, !P1 ;  /* 0x00000005041a7208 */ /* 0x000fca0004800000 */
[----:B------:R-:W-:Y:S01]  /*26d0*/  FADD R26, R27, R26 ;  /* 0x0000001a1b1a7221 */ /* 0x000fe20000000000 */
[----:B---3--:R-:W-:-:S04]  /*26e0*/  ISETP.NE.AND P3, PT, R21, RZ, PT ;  /* 0x000000ff1500720c */ /* 0x008fc80003f65270 */
[-C--:B------:R-:W-:Y:S01]  /*26f0*/  FSEL R21, R4, R5.reuse, !P3 ;  /* 0x0000000504157208 */ /* 0x080fe20005800000 */
[----:B-----5:R-:W-:Y:S02]  /*2700*/  FADD R22, R17, R22 ;  /* 0x0000001611167221 */ /* 0x020fe40000000000 */
[----:B------:R-:W3:Y:S02]  /*2710*/  LDG.E.U8 R17, desc[UR36][R14.64+0x3] ;  /* 0x000003240e117981 */ /* 0x000ee4000c1e1100 */
[----:B------:R-:W-:Y:S02]  /*2720*/  FADD R26, R26, R21 ;  /* 0x000000151a1a7221 */ /* 0x000fe40000000000 */
[----:B------:R-:W5:Y:S01]  /*2730*/  LDG.E.U8 R21, desc[UR36][R14.64+0x4] ;  /* 0x000004240e157981 */ /* 0x000f62000c1e1100 */
[----:B----4-:R-:W-:Y:S01]  /*2740*/  ISETP.NE.AND P1, PT, R25, RZ, PT ;  /* 0x000000ff1900720c */ /* 0x010fe20003f25270 */
[----:B------:R-:W-:Y:S02]  /*2750*/  FADD R23, R22, R23 ;  /* 0x0000001716177221 */ /* 0x000fe40000000000 */
[----:B------:R-:W4:Y:S01]  /*2760*/  LDG.E R22, desc[UR36][R10.64+0x8] ;  /* 0x000008240a167981 */ /* 0x000f22000c1e1900 */
[----:B------:R-:W-:-:S02]  /*2770*/  FSEL R25, R4, R5, !P1 ;  /* 0x0000000504197208 */ /* 0x000fc40004800000 */
[----:B------:R-:W-:Y:S02]  /*2780*/  ISETP.NE.AND P1, PT, R24, RZ, PT ;  /* 0x000000ff1800720c */ /* 0x000fe40003f25270 */
[----:B------:R-:W4:Y:S01]  /*2790*/  LDG.E R24, desc[UR36][R10.64+0xc] ;  /* 0x00000c240a187981 */ /* 0x000f22000c1e1900 */
[----:B------:R-:W-:Y:S01]  /*27a0*/  FADD R25, R26, R25 ;  /* 0x000000191a197221 */ /* 0x000fe20000000000 */
[----:B------:R-:W-:-:S05]  /*27b0*/  FSEL R26, R4, R5, !P1 ;  /* 0x00000005041a7208 */ /* 0x000fca0004800000 */
[----:B------:R-:W-:Y:S02]  /*27c0*/  FADD R26, R25, R26 ;  /* 0x0000001a191a7221 */ /* 0x000fe40000000000 */
[----:B------:R-:W4:Y:S01]  /*27d0*/  LDG.E R25, desc[UR36][R10.64+0x10] ;  /* 0x000010240a197981 */ /* 0x000f22000c1e1900 */
[----:B--2---:R-:W-:-:S03]  /*27e0*/  ISETP.NE.AND P1, PT, R12, RZ, PT ;  /* 0x000000ff0c00720c */ /* 0x004fc60003f25270 */
[----:B------:R-:W2:Y:S01]  /*27f0*/  LDG.E.U8 R12, desc[UR36][R14.64+0x5] ;  /* 0x000005240e0c7981 */ /* 0x000ea2000c1e1100 */
[----:B---3--:R-:W-:Y:S02]  /*2800*/  ISETP.NE.AND P3, PT, R17, RZ, PT ;  /* 0x000000ff1100720c */ /* 0x008fe40003f65270 */
[CC--:B------:R-:W-:Y:S02]  /*2810*/  FSEL R17, R4.reuse, R5.reuse, !P1 ;  /* 0x0000000504117208 */ /* 0x0c0fe40004800000 */
[----:B-----5:R-:W-:Y:S02]  /*2820*/  ISETP.NE.AND P1, PT, R21, RZ, PT ;  /* 0x000000ff1500720c */ /* 0x020fe40003f25270 */
[----:B------:R-:W-:Y:S01]  /*2830*/  FSEL R21, R4, R5, !P3 ;  /* 0x0000000504157208 */ /* 0x000fe20005800000 */
[----:B------:R-:W-:Y:S02]  /*2840*/  FADD R26, R26, R17 ;  /* 0x000000111a1a7221 */ /* 0x000fe40000000000 */
[----:B------:R-:W3:Y:S01]  /*2850*/  LDG.E.U8 R17, desc[UR36][R14.64+0x6] ;  /* 0x000006240e117981 */ /* 0x000ee2000c1e1100 */
[----:B----4-:R-:W-:Y:S01]  /*2860*/  FADD R23, R23, R22 ;  /* 0x0000001617177221 */ /* 0x010fe20000000000 */
[----:B------:R-:W-:-:S02]  /*2870*/  FADD R26, R26, R21 ;  /* 0x000000151a1a7221 */ /* 0x000fc40000000000 */
[----:B------:R-:W4:Y:S01]  /*2880*/  LDG.E R21, desc[UR36][R10.64+0x14] ;  /* 0x000014240a157981 */ /* 0x000f22000c1e1900 */
[----:B------:R-:W-:-:S03]  /*2890*/  FADD R22, R23, R24 ;  /* 0x0000001817167221 */ /* 0x000fc60000000000 */
[----:B------:R-:W5:Y:S01]  /*28a0*/  LDG.E.U8 R24, desc[UR36][R14.64+0x7] ;  /* 0x000007240e187981 */ /* 0x000f62000c1e1100 */
[----:B------:R-:W-:-:S05]  /*28b0*/  FSEL R23, R4, R5, !P1 ;  /* 0x0000000504177208 */ /* 0x000fca0004800000 */
[----:B------:R-:W-:Y:S02]  /*28c0*/  FADD R26, R26, R23 ;  /* 0x000000171a1a7221 */ /* 0x000fe40000000000 */
[----:B------:R0:W5:Y:S01]  /*28d0*/  LDG.E.U8 R23, desc[UR36][R14.64+0x8] ;  /* 0x000008240e177981 */ /* 0x000162000c1e1100 */
[----:B------:R-:W-:-:S03]  /*28e0*/  FADD R22, R22, R25 ;  /* 0x0000001916167221 */ /* 0x000fc60000000000 */
[----:B------:R-:W5:Y:S01]  /*28f0*/  LDG.E R25, desc[UR36][R10.64+0x18] ;  /* 0x000018240a197981 */ /* 0x000f62000c1e1900 */
[----:B--2---:R-:W-:-:S03]  /*2900*/  ISETP.NE.AND P1, PT, R12, RZ, PT ;  /* 0x000000ff0c00720c */ /* 0x004fc60003f25270 */
[----:B------:R1:W2:Y:S01]  /*2910*/  LDG.E R12, desc[UR36][R10.64+0x1c] ;  /* 0x00001c240a0c7981 */ /* 0x0002a2000c1e1900 */
[----:B------:R-:W-:Y:S01]  /*2920*/  VIADD R20, R20, 0x10 ;  /* 0x0000001014147836 */ /* 0x000fe20000000000 */
[----:B0-----:R-:W-:Y:S02]  /*2930*/  IADD3 R14, P5, PT, R14, 0x10, RZ ;  /* 0x000000100e0e7810 */ /* 0x001fe40007fbe0ff */
[----:B---3--:R-:W-:Y:S02]  /*2940*/  ISETP.NE.AND P3, PT, R17, RZ, PT ;  /* 0x000000ff1100720c */ /* 0x008fe40003f65270 */
[-C--:B------:R-:W-:Y:S01]  /*2950*/  FSEL R17, R4, R5.reuse, !P1 ;  /* 0x0000000504117208 */ /* 0x080fe20004800000 */
[----:B----4-:R-:W-:Y:S01]  /*2960*/  FADD R28, R22, R21 ;  /* 0x00000015161c7221 */ /* 0x010fe20000000000 */
[----:B------:R-:W-:-:S03]  /*2970*/  FSEL R22, R4, R5, !P3 ;  /* 0x0000000504167208 */ /* 0x000fc60005800000 */
[----:B------:R-:W-:Y:S01]  /*2980*/  FADD R17, R26, R17 ;  /* 0x000000111a117221 */ /* 0x000fe20000000000 */
[----:B-----5:R-:W-:-:S03]  /*2990*/  ISETP.NE.AND P1, PT, R24, RZ, PT ;  /* 0x000000ff1800720c */ /* 0x020fc60003f25270 */
[----:B------:R-:W-:Y:S01]  /*29a0*/  FADD R17, R17, R22 ;  /* 0x0000001611117221 */ /* 0x000fe20000000000 */
[-C--:B------:R-:W-:Y:S02]  /*29b0*/  FSEL R22, R4, R5.reuse, !P1 ;  /* 0x0000000504167208 */ /* 0x080fe40004800000 */
[----:B------:R-:W-:Y:S02]  /*29c0*/  ISETP.NE.AND P1, PT, R20, RZ, PT ;  /* 0x000000ff1400720c */ /* 0x000fe40003f25270 */
[----:B------:R-:W-:Y:S01]  /*29d0*/  ISETP.NE.AND P3, PT, R23, RZ, PT ;  /* 0x000000ff1700720c */ /* 0x000fe20003f65270 */
[----:B------:R-:W-:Y:S01]  /*29e0*/  FADD R17, R17, R22 ;  /* 0x0000001611117221 */ /* 0x000fe20000000000 */
[----:B-1----:R-:W-:Y:S02]  /*29f0*/  IADD3 R10, P4, PT, R10, 0x40, RZ ;  /* 0x000000400a0a7810 */ /* 0x002fe40007f9e0ff */
[----:B------:R-:W-:Y:S01]  /*2a00*/  FSEL R24, R4, R5, !P3 ;  /* 0x0000000504187208 */ /* 0x000fe20005800000 */
[----:B------:R-:W-:Y:S01]  /*2a10*/  FADD R25, R28, R25 ;  /* 0x000000191c197221 */ /* 0x000fe20000000000 */
[----:B------:R-:W-:-:S02]  /*2a20*/  IMAD.X R15, RZ, RZ, R15, P5 ;  /* 0x000000ffff0f7224 */ /* 0x000fc400028e060f */
[----:B------:R-:W-:Y:S02]  /*2a30*/  IMAD.X R11, RZ, RZ, R11, P4 ;  /* 0x000000ffff0b7224 */ /* 0x000fe400020e060b */
[----:B------:R-:W-:Y:S01]  /*2a40*/  FADD R17, R17, R24 ;  /* 0x0000001811117221 */ /* 0x000fe20000000000 */
[----:B--2---:R-:W-:Y:S01]  /*2a50*/  FADD R12, R25, R12 ;  /* 0x0000000c190c7221 */ /* 0x004fe20000000000 */
[----:B------:R-:W-:Y:S06]  /*2a60*/  @P1 BRA `(.L_x_43) ;  /* 0xfffffff800641947 */ /* 0x000fec000383ffff */
[----:B------:R-:W-:Y:S05]  /*2a70*/  BSYNC.RECONVERGENT B0 ;  /* 0x0000000000007941 */ /* 0x000fea0003800200 */
.L_x_42:
[----:B------:R-:W-:Y:S04]  /*2a80*/  BSSY.RECONVERGENT B0, `(.L_x_41) ;  /* 0x0000075000007945 */ /* 0x000fe80003800200 */
[----:B------:R-:W-:Y:S05]  /*2a90*/  @!P0 BRA `(.L_x_44) ;  /* 0x0000000400cc8947 */ /* 0x000fea0003800000 */
[----:B------:R-:W-:Y:S02]  /*2aa0*/  ISETP.GE.U32.AND P1, PT, R19, 0x8, PT ;  /* 0x000000081300780c */ /* 0x000fe40003f26070 */
[----:B------:R-:W-:-:S04]  /*2ab0*/  LOP3.LUT R26, R16, 0x7, RZ, 0xc0, !PT ;  /* 0x00000007101a7812 */ /* 0x000fc800078ec0ff */
[----:B------:R-:W-:-:S07]  /*2ac0*/  ISETP.NE.AND P0, PT, R26, RZ, PT ;  /* 0x000000ff1a00720c */ /* 0x000fce0003f05270 */
[----:B------:R-:W-:Y:S06]  /*2ad0*/  @!P1 BRA `(.L_x_45) ;  /* 0x0000000000d49947 */ /* 0x000fec0003800000 */
[----:B------:R-:W-:Y:S01]  /*2ae0*/  IADD3 R10, P1, PT, R7, R0, RZ ;  /* 0x00000000070a7210 */ /* 0x000fe20007f3e0ff */
[----:B------:R-:W0:Y:S04]  /*2af0*/  LDC.64 R14, c[0x0][0x388] ;  /* 0x0000e200ff0e7b82 */ /* 0x000e280000000a00 */
[----:B------:R-:W-:-:S05]  /*2b00*/  IMAD.X R11, RZ, RZ, R3, P1 ;  /* 0x000000ffff0b7224 */ /* 0x000fca00008e0603 */
[----:B------:R-:W2:Y:S04]  /*2b10*/  LDG.E.U8 R27, desc[UR36][R10.64] ;  /* 0x000000240a1b7981 */ /* 0x000ea8000c1e1100 */
[----:B------:R-:W3:Y:S04]  /*2b20*/  LDG.E.U8 R20, desc[UR36][R10.64+0x1] ;  /* 0x000001240a147981 */ /* 0x000ee8000c1e1100 */
[----:B------:R-:W4:Y:S04]  /*2b30*/  LDG.E.U8 R19, desc[UR36][R10.64+0x3] ;  /* 0x000003240a137981 */ /* 0x000f28000c1e1100 */
[----:B------:R-:W5:Y:S01]  /*2b40*/  LDG.E.U8 R21, desc[UR36][R10.64+0x4] ;  /* 0x000004240a157981 */ /* 0x000f62000c1e1100 */
[----:B0-----:R-:W-:-:S03]  /*2b50*/  IMAD.WIDE.U32 R14, R7, 0x4, R14 ;  /* 0x00000004070e7825 */ /* 0x001fc600078e000e */
[----:B------:R-:W5:Y:S04]  /*2b60*/  LDG.E.U8 R22, desc[UR36][R10.64+0x2] ;  /* 0x000002240a167981 */ /* 0x000f68000c1e1100 */
[----:B------:R-:W5:Y:S04]  /*2b70*/  LDG.E R29, desc[UR36][R14.64] ;  /* 0x000000240e1d7981 */ /* 0x000f68000c1e1900 */
[----:B------:R-:W5:Y:S04]  /*2b80*/  LDG.E.U8 R24, desc[UR36][R10.64+0x5] ;  /* 0x000005240a187981 */ /* 0x000f68000c1e1100 */
[----:B------:R-:W5:Y:S04]  /*2b90*/  LDG.E.U8 R23, desc[UR36][R10.64+0x6] ;  /* 0x000006240a177981 */ /* 0x000f68000c1e1100 */
[----:B------:R-:W5:Y:S04]  /*2ba0*/  LDG.E.U8 R25, desc[UR36][R10.64+0x7] ;  /* 0x000007240a197981 */ /* 0x000f68000c1e1100 */
[----:B------:R-:W5:Y:S04]  /*2bb0*/  LDG.E R10, desc[UR36][R14.64+0x14] ;  /* 0x000014240e0a7981 */ /* 0x000f68000c1e1900 */
[----:B------:R-:W5:Y:S01]  /*2bc0*/  LDG.E R11, desc[UR36][R14.64+0x18] ;  /* 0x000018240e0b7981 */ /* 0x000f62000c1e1900 */
[----:B--2---:R-:W-:-:S03]  /*2bd0*/  ISETP.NE.AND P3, PT, R27, RZ, PT ;  /* 0x000000ff1b00720c */ /* 0x004fc60003f65270 */
[----:B------:R-:W2:Y:S01]  /*2be0*/  LDG.E R27, desc[UR36][R14.64+0x4] ;  /* 0x000004240e1b7981 */ /* 0x000ea2000c1e1900 */
[----:B---3--:R-:W-:-:S03]  /*2bf0*/  ISETP.NE.AND P4, PT, R20, RZ, PT ;  /* 0x000000ff1400720c */ /* 0x008fc60003f85270 */
[----:B------:R-:W3:Y:S01]  /*2c00*/  LDG.E R20, desc[UR36][R14.64+0x8] ;  /* 0x000008240e147981 */ /* 0x000ee2000c1e1900 */
[----:B----4-:R-:W-:-:S03]  /*2c10*/  ISETP.NE.AND P6, PT, R19, RZ, PT ;  /* 0x000000ff1300720c */ /* 0x010fc60003fc5270 */
[----:B------:R-:W4:Y:S01]  /*2c20*/  LDG.E R19, desc[UR36][R14.64+0xc] ;  /* 0x00000c240e137981 */ /* 0x000f22000c1e1900 */
[----:B-----5:R-:W-:-:S03]  /*2c30*/  ISETP.NE.AND P1, PT, R21, RZ, PT ;  /* 0x000000ff1500720c */ /* 0x020fc60003f25270 */
[----:B------:R-:W5:Y:S01]  /*2c40*/  LDG.E R21, desc[UR36][R14.64+0x10] ;  /* 0x000010240e157981 */ /* 0x000f62000c1e1900 */
[----:B------:R-:W-:Y:S01]  /*2c50*/  ISETP.NE.AND P5, PT, R22, RZ, PT ;  /* 0x000000ff1600720c */ /* 0x000fe20003fa5270 */
[----:B------:R-:W-:Y:S02]  /*2c60*/  FADD R22, R12, R29 ;  /* 0x0000001d0c167221 */ /* 0x000fe40000000000 */
[----:B------:R0:W5:Y:S01]  /*2c70*/  LDG.E R12, desc[UR36][R14.64+0x1c] ;  /* 0x00001c240e0c7981 */ /* 0x000162000c1e1900 */
[CC--:B------:R-:W-:Y:S02]  /*2c80*/  FSEL R28, R4.reuse, R5.reuse, !P6 ;  /* 0x00000005041c7208 */ /* 0x0c0fe40007000000 */
[----:B0-----:R-:W-:Y:S02]  /*2c90*/  FSEL R14, R4, R5, !P1 ;  /* 0x00000005040e7208 */ /* 0x001fe40004800000 */
[----:B------:R-:W-:Y:S01]  /*2ca0*/  ISETP.NE.AND P1, PT, R23, RZ, PT ;  /* 0x000000ff1700720c */ /* 0x000fe20003f25270 */
[----:B------:R-:W-:-:S02]  /*2cb0*/  VIADD R7, R7, 0x8 ;  /* 0x0000000807077836 */ /* 0x000fc40000000000 */
[----:B--2---:R-:W-:Y:S01]  /*2cc0*/  FADD R27, R22, R27 ;  /* 0x0000001b161b7221 */ /* 0x004fe20000000000 */
[----:B------:R-:W-:-:S05]  /*2cd0*/  FSEL R22, R4, R5, !P3 ;  /* 0x0000000504167208 */ /* 0x000fca0005800000 */
[----:B------:R-:W-:Y:S01]  /*2ce0*/  FADD R22, R17, R22 ;  /* 0x0000001611167221 */ /* 0x000fe20000000000 */
[----:B------:R-:W-:Y:S01]  /*2cf0*/  FSEL R17, R4, R5, !P4 ;  /* 0x0000000504117208 */ /* 0x000fe20006000000 */
[----:B---3--:R-:W-:-:S04]  /*2d00*/  FADD R20, R27, R20 ;  /* 0x000000141b147221 */ /* 0x008fc80000000000 */
[----:B------:R-:W-:Y:S01]  /*2d10*/  FADD R17, R22, R17 ;  /* 0x0000001116117221 */ /* 0x000fe20000000000 */
[----:B------:R-:W-:Y:S01]  /*2d20*/  FSEL R22, R4, R5, !P5 ;  /* 0x0000000504167208 */ /* 0x000fe20006800000 */
[----:B----4-:R-:W-:Y:S01]  /*2d30*/  FADD R20, R20, R19 ;  /* 0x0000001314147221 */ /* 0x010fe20000000000 */
[----:B------:R-:W-:-:S03]  /*2d40*/  ISETP.NE.AND P3, PT, R24, RZ, PT ;  /* 0x000000ff1800720c */ /* 0x000fc60003f65270 */
[----:B------:R-:W-:Y:S01]  /*2d50*/  FADD R17, R17, R22 ;  /* 0x0000001611117221 */ /* 0x000fe20000000000 */
[----:B-----5:R-:W-:-:S03]  /*2d60*/  FADD R21, R20, R21 ;  /* 0x0000001514157221 */ /* 0x020fc60000000000 */
[----:B------:R-:W-:Y:S01]  /*2d70*/  FADD R17, R17, R28 ;  /* 0x0000001c11117221 */ /* 0x000fe20000000000 */
[CC--:B------:R-:W-:Y:S01]  /*2d80*/  FSEL R15, R4.reuse, R5.reuse, !P3 ;  /* 0x00000005040f7208 */ /* 0x0c0fe20005800000 */
[----:B------:R-:W-:Y:S02]  /*2d90*/  FADD R10, R21, R10 ;  /* 0x0000000a150a7221 */ /* 0x000fe40000000000 */
[----:B------:R-:W-:Y:S01]  /*2da0*/  FADD R14, R17, R14 ;  /* 0x0000000e110e7221 */ /* 0x000fe20000000000 */
[----:B------:R-:W-:Y:S02]  /*2db0*/  ISETP.NE.AND P3, PT, R25, RZ, PT ;  /* 0x000000ff1900720c */ /* 0x000fe40003f65270 */
[-C--:B------:R-:W-:Y:S01]  /*2dc0*/  FSEL R17, R4, R5.reuse, !P1 ;  /* 0x0000000504117208 */ /* 0x080fe20004800000 */
[----:B------:R-:W-:Y:S01]  /*2dd0*/  FADD R14, R14, R15 ;  /* 0x0000000f0e0e7221 */ /* 0x000fe20000000000 */
[----:B------:R-:W-:Y:S01]  /*2de0*/  FADD R11, R10, R11 ;  /* 0x0000000b0a0b7221 */ /* 0x000fe20000000000 */
[----:B------:R-:W-:-:S02]  /*2df0*/  FSEL R10, R4, R5, !P3 ;  /* 0x00000005040a7208 */ /* 0x000fc40005800000 */
[----:B------:R-:W-:Y:S01]  /*2e00*/  FADD R17, R14, R17 ;  /* 0x000000110e117221 */ /* 0x000fe20000000000 */
[----:B------:R-:W-:-:S03]  /*2e10*/  FADD R12, R11, R12 ;  /* 0x0000000c0b0c7221 */ /* 0x000fc60000000000 */
[----:B------:R-:W-:-:S07]  /*2e20*/  FADD R17, R17, R10 ;  /* 0x0000000a11117221 */ /* 0x000fce0000000000 */
.L_x_45:
[----:B------:R-:W-:Y:S05]  /*2e30*/  @!P0 BRA `(.L_x_44) ;  /* 0x0000000000e48947 */ /* 0x000fea0003800000 */
[----:B------:R-:W-:Y:S02]  /*2e40*/  ISETP.GE.U32.AND P1, PT, R26, 0x4, PT ;  /* 0x000000041a00780c */ /* 0x000fe40003f26070 */
[----:B------:R-:W-:-:S04]  /*2e50*/  LOP3.LUT R19, R16, 0x3, RZ, 0xc0, !PT ;  /* 0x0000000310137812 */ /* 0x000fc800078ec0ff */
[----:B------:R-:W-:-:S07]  /*2e60*/  ISETP.NE.AND P0, PT, R19, RZ, PT ;  /* 0x000000ff1300720c */ /* 0x000fce0003f05270 */
[----:B------:R-:W-:Y:S06]  /*2e70*/  @!P1 BRA `(.L_x_46) ;  /* 0x0000000000749947 */ /* 0x000fec0003800000 */
[----:B------:R-:W0:Y:S01]  /*2e80*/  LDC.64 R14, c[0x0][0x388] ;  /* 0x0000e200ff0e7b82 */ /* 0x000e220000000a00 */
[----:B------:R-:W-:-:S05]  /*2e90*/  IADD3 R10, P1, PT, R7, R0, RZ ;  /* 0x00000000070a7210 */ /* 0x000fca0007f3e0ff */
[----:B------:R-:W-:-:S05]  /*2ea0*/  IMAD.X R11, RZ, RZ, R3, P1 ;  /* 0x000000ffff0b7224 */ /* 0x000fca00008e0603 */
[----:B------:R-:W2:Y:S04]  /*2eb0*/  LDG.E.U8 R27, desc[UR36][R10.64] ;  /* 0x000000240a1b7981 */ /* 0x000ea8000c1e1100 */
[----:B------:R-:W3:Y:S04]  /*2ec0*/  LDG.E.U8 R22, desc[UR36][R10.64+0x1] ;  /* 0x000001240a167981 */ /* 0x000ee8000c1e1100 */
[----:B------:R-:W4:Y:S04]  /*2ed0*/  LDG.E.U8 R25, desc[UR36][R10.64+0x2] ;  /* 0x000002240a197981 */ /* 0x000f28000c1e1100 */
[----:B------:R-:W5:Y:S01]  /*2ee0*/  LDG.E.U8 R26, desc[UR36][R10.64+0x3] ;  /* 0x000003240a1a7981 */ /* 0x000f62000c1e1100 */
[----:B0-----:R-:W-:-:S05]  /*2ef0*/  IMAD.WIDE.U32 R14, R7, 0x4, R14 ;  /* 0x00000004070e7825 */ /* 0x001fca00078e000e */
[----:B------:R-:W5:Y:S04]  /*2f00*/  LDG.E R23, desc[UR36][R14.64] ;  /* 0x000000240e177981 */ /* 0x000f68000c1e1900 */
[----:B------:R-:W5:Y:S04]  /*2f10*/  LDG.E R24, desc[UR36][R14.64+0x4] ;  /* 0x000004240e187981 */ /* 0x000f68000c1e1900 */
[----:B------:R-:W5:Y:S04]  /*2f20*/  LDG.E R20, desc[UR36][R14.64+0x8] ;  /* 0x000008240e147981 */ /* 0x000f68000c1e1900 */
[----:B------:R-:W5:Y:S01]  /*2f30*/  LDG.E R21, desc[UR36][R14.64+0xc] ;  /* 0x00000c240e157981 */ /* 0x000f62000c1e1900 */
[----:B------:R-:W-:Y:S01]  /*2f40*/  VIADD R7, R7, 0x4 ;  /* 0x0000000407077836 */ /* 0x000fe20000000000 */
[----:B--2---:R-:W-:-:S02]  /*2f50*/  ISETP.NE.AND P1, PT, R27, RZ, PT ;  /* 0x000000ff1b00720c */ /* 0x004fc40003f25270 */
[----:B---3--:R-:W-:Y:S02]  /*2f60*/  ISETP.NE.AND P3, PT, R22, RZ, PT ;  /* 0x000000ff1600720c */ /* 0x008fe40003f65270 */
[CC--:B------:R-:W-:Y:S02]  /*2f70*/  FSEL R22, R4.reuse, R5.reuse, !P1 ;  /* 0x0000000504167208 */ /* 0x0c0fe40004800000 */
[----:B----4-:R-:W-:Y:S02]  /*2f80*/  ISETP.NE.AND P1, PT, R25, RZ, PT ;  /* 0x000000ff1900720c */ /* 0x010fe40003f25270 */
[-C--:B------:R-:W-:Y:S01]  /*2f90*/  FSEL R25, R4, R5.reuse, !P3 ;  /* 0x0000000504197208 */ /* 0x080fe20005800000 */
[----:B------:R-:W-:Y:S01]  /*2fa0*/  FADD R22, R17, R22 ;  /* 0x0000001611167221 */ /* 0x000fe20000000000 */
[----:B-----5:R-:W-:Y:S02]  /*2fb0*/  ISETP.NE.AND P3, PT, R26, RZ, PT ;  /* 0x000000ff1a00720c */ /* 0x020fe40003f65270 */
[----:B------:R-:W-:Y:S01]  /*2fc0*/  FSEL R11, R4, R5, !P1 ;  /* 0x00000005040b7208 */ /* 0x000fe20004800000 */
[----:B------:R-:W-:Y:S01]  /*2fd0*/  FADD R23, R12, R23 ;  /* 0x000000170c177221 */ /* 0x000fe20000000000 */
[----:B------:R-:W-:-:S03]  /*2fe0*/  FADD R22, R22, R25 ;  /* 0x0000001916167221 */ /* 0x000fc60000000000 */
[----:B------:R-:W-:Y:S01]  /*2ff0*/  FADD R23, R23, R24 ;  /* 0x0000001817177221 */ /* 0x000fe20000000000 */
[----:B------:R-:W-:Y:S01]  /*3000*/  FSEL R10, R4, R5, !P3 ;  /* 0x00000005040a7208 */ /* 0x000fe20005800000 */
[----:B------:R-:W-:Y:S02]  /*3010*/  FADD R11, R22, R11 ;  /* 0x0000000b160b7221 */ /* 0x000fe40000000000 */
[----:B------:R-:W-:Y:S02]  /*3020*/  FADD R20, R23, R20 ;  /* 0x0000001417147221 */ /* 0x000fe40000000000 */
[----:B------:R-:W-:Y:S02]  /*3030*/  FADD R17, R11, R10 ;  /* 0x0000000a0b117221 */ /* 0x000fe40000000000 */
[----:B------:R-:W-:-:S07]  /*3040*/  FADD R12, R20, R21 ;  /* 0x00000015140c7221 */ /* 0x000fce0000000000 */
.L_x_46:
[----:B------:R-:W-:Y:S05]  /*3050*/  @!P0 BRA `(.L_x_44) ;  /* 0x00000000005c8947 */ /* 0x000fea0003800000 */
[----:B------:R-:W0:Y:S01]  /*3060*/  LDC.64 R10, c[0x0][0x388] ;  /* 0x0000e200ff0a7b82 */ /* 0x000e220000000a00 */
[----:B------:R-:W-:Y:S01]  /*3070*/  IADD3 R13, P0, P1, R13, R8, R7 ;  /* 0x000000080d0d7210 */ /* 0x000fe2000791e007 */
[----:B------:R-:W-:-:S03]  /*3080*/  IMAD.MOV R19, RZ, RZ, -R19 ;  /* 0x000000ffff137224 */ /* 0x000fc600078e0a13 */
[----:B------:R-:W-:Y:S01]  /*3090*/  IADD3.X R18, PT, PT, R18, R9, RZ, P0, P1 ;  /* 0x0000000912127210 */ /* 0x000fe200007e24ff */
[----:B0-----:R-:W-:-:S04]  /*30a0*/  IMAD.WIDE.U32 R10, R7, 0x4, R10 ;  /* 0x00000004070a7825 */ /* 0x001fc800078e000a */
[----:B------:R-:W-:-:S07]  /*30b0*/  IMAD.MOV.U32 R14, RZ, RZ, R10 ;  /* 0x000000ffff0e7224 */ /* 0x000fce00078e000a */
.L_x_47:
[----:B------:R-:W-:Y:S02]  /*30c0*/  IMAD.MOV.U32 R8, RZ, RZ, R13 ;  /* 0x000000ffff087224 */ /* 0x000fe400078e000d */
[----:B------:R-:W-:-:S05]  /*30d0*/  IMAD.MOV.U32 R9, RZ, RZ, R18 ;  /* 0x000000ffff097224 */ /* 0x000fca00078e0012 */
[----:B------:R0:W2:Y:S02]  /*30e0*/  LDG.E.U8 R10, desc[UR36][R8.64] ;  /* 0x00000024080a7981 */ /* 0x0000a4000c1e1100 */
[----:B0-----:R-:W-:Y:S02]  /*30f0*/  IMAD.MOV.U32 R8, RZ, RZ, R14 ;  /* 0x000000ffff087224 */ /* 0x001fe400078e000e */
[----:B------:R-:W-:-:S05]  /*3100*/  IMAD.MOV.U32 R9, RZ, RZ, R11 ;  /* 0x000000ffff097224 */ /* 0x000fca00078e000b */
[----:B------:R-:W3:Y:S01]  /*3110*/  LDG.E R7, desc[UR36][R8.64] ;  /* 0x0000002408077981 */ /* 0x000ee2000c1e1900 */
[----:B------:R-:W-:Y:S01]  /*3120*/  VIADD R19, R19, 0x1 ;  /* 0x0000000113137836 */ /* 0x000fe20000000000 */
[----:B------:R-:W-:-:S04]  /*3130*/  IADD3 R13, P3, PT, R13, 0x1, RZ ;  /* 0x000000010d0d7810 */ /* 0x000fc80007f7e0ff */
[----:B------:R-:W-:Y:S01]  /*3140*/  ISETP.NE.AND P1, PT, R19, RZ, PT ;  /* 0x000000ff1300720c */ /* 0x000fe20003f25270 */
[----:B------:R-:W-:Y:S01]  /*3150*/  IMAD.X R18, RZ, RZ, R18, P3 ;  /* 0x000000ffff127224 */ /* 0x000fe200018e0612 */
[----:B--2---:R-:W-:-:S04]  /*3160*/  ISETP.NE.AND P0, PT, R10, RZ, PT ;  /* 0x000000ff0a00720c */ /* 0x004fc80003f05270 */
[----:B------:R-:W-:Y:S02]  /*3170*/  FSEL R10, R4, R5, !P0 ;  /* 0x00000005040a7208 */ /* 0x000fe40004000000 */
[----:B------:R-:W-:-:S03]  /*3180*/  IADD3 R14, P0, PT, R14, 0x4, RZ ;  /* 0x000000040e0e7810 */ /* 0x000fc60007f1e0ff */
[----:B------:R-:W-:Y:S02]  /*3190*/  FADD R17, R10, R17 ;  /* 0x000000110a117221 */ /* 0x000fe40000000000 */
[----:B------:R-:W-:Y:S02]  /*31a0*/  IMAD.X R11, RZ, RZ, R11, P0 ;  /* 0x000000ffff0b7224 */ /* 0x000fe400000e060b */
[----:B---3--:R-:W-:Y:S01]  /*31b0*/  FADD R12, R7, R12 ;  /* 0x0000000c070c7221 */ /* 0x008fe20000000000 */
[----:B------:R-:W-:Y:S06]  /*31c0*/  @P1 BRA `(.L_x_47) ;  /* 0xfffffffc00bc1947 */ /* 0x000fec000383ffff */
.L_x_44:
[----:B------:R-:W-:Y:S05]  /*31d0*/  BSYNC.RECONVERGENT B0 ;  /* 0x0000000000007941 */ /* 0x000fea0003800200 */
.L_x_41:
[----:B------:R-:W-:Y:S01]  /*31e0*/  I2FP.F32.U32 R8, R6 ;  /* 0x0000000600087245 */ /* 0x000fe20000201000 */
[----:B------:R-:W-:Y:S03]  /*31f0*/  BSSY.RECONVERGENT B0, `(.L_x_48) ;  /* 0x000000c000007945 */ /* 0x000fe60003800200 */
[----:B------:R-:W0:Y:S08]  /*3200*/  MUFU.RCP R7, R8 ;  /* 0x0000000800077308 */ /* 0x000e300000001000 */
[----:B------:R-:W1:Y:S01]  /*3210*/  FCHK P0, R17, R8 ;  /* 0x0000000811007302 */ /* 0x000e620000000000 */
[----:B0-----:R-:W-:-:S04]  /*3220*/  FFMA R6, -R8, R7, 1 ;  /* 0x3f80000008067423 */ /* 0x001fc80000000107 */
[----:B------:R-:W-:-:S04]  /*3230*/  FFMA R6, R7, R6, R7 ;  /* 0x0000000607067223 */ /* 0x000fc80000000007 */
[----:B------:R-:W-:-:S04]  /*3240*/  FFMA R7, R6, R17, RZ ;  /* 0x0000001106077223 */ /* 0x000fc800000000ff */
[----:B------:R-:W-:-:S04]  /*3250*/  FFMA R10, -R8, R7, R17 ;  /* 0x00000007080a7223 */ /* 0x000fc80000000111 */
[----:B------:R-:W-:Y:S01]  /*3260*/  FFMA R6, R6, R10, R7 ;  /* 0x0000000a06067223 */ /* 0x000fe20000000007 */
[----:B-1----:R-:W-:Y:S06]  /*3270*/  @!P0 BRA `(.L_x_49) ;  /* 0x00000000000c8947 */ /* 0x002fec0003800000 */
[----:B------:R-:W-:-:S07]  /*3280*/  MOV R10, 0x32a0 ;  /* 0x000032a0000a7802 */ /* 0x000fce0000000f00 */
[----:B------:R-:W-:Y:S05]  /*3290*/  CALL.REL.NOINC `($__internal_2_$__cuda_sm3x_div_rn_noftz_f32_slowpath) ;  /* 0x0000001c008c7944 */ /* 0x000fea0003c00000 */
[----:B------:R-:W-:-:S07]  /*32a0*/  IMAD.MOV.U32 R6, RZ, RZ, R7 ;  /* 0x000000ffff067224 */ /* 0x000fce00078e0007 */
.L_x_49:
[----:B------:R-:W-:Y:S05]  /*32b0*/  BSYNC.RECONVERGENT B0 ;  /* 0x0000000000007941 */ /* 0x000fea0003800200 */
.L_x_48:
[----:B------:R-:W0:Y:S01]  /*32c0*/  MUFU.RCP R7, R8 ;  /* 0x0000000800077308 */ /* 0x000e220000001000 */
[----:B------:R-:W-:Y:S07]  /*32d0*/  BSSY.RECONVERGENT B0, `(.L_x_50) ;  /* 0x000000b000007945 */ /* 0x000fee0003800200 */
[----:B------:R-:W1:Y:S01]  /*32e0*/  FCHK P0, R12, R8 ;  /* 0x000000080c007302 */ /* 0x000e620000000000 */
[----:B0-----:R-:W-:-:S04]  /*32f0*/  FFMA R10, -R8, R7, 1 ;  /* 0x3f800000080a7423 */ /* 0x001fc80000000107 */
[----:B------:R-:W-:-:S04]  /*3300*/  FFMA R7, R7, R10, R7 ;  /* 0x0000000a07077223 */ /* 0x000fc80000000007 */
[----:B------:R-:W-:-:S04]  /*3310*/  FFMA R9, R7, R12, RZ ;  /* 0x0000000c07097223 */ /* 0x000fc800000000ff */
[----:B------:R-:W-:-:S04]  /*3320*/  FFMA R10, -R8, R9, R12 ;  /* 0x00000009080a7223 */ /* 0x000fc8000000010c */
[----:B------:R-:W-:Y:S01]  /*3330*/  FFMA R7, R7, R10, R9 ;  /* 0x0000000a07077223 */ /* 0x000fe20000000009 */
[----:B-1----:R-:W-:Y:S06]  /*3340*/  @!P0 BRA `(.L_x_51) ;  /* 0x00000000000c8947 */ /* 0x002fec0003800000 */
[----:B------:R-:W-:Y:S01]  /*3350*/  IMAD.MOV.U32 R17, RZ, RZ, R12 ;  /* 0x000000ffff117224 */ /* 0x000fe200078e000c */
[----:B------:R-:W-:-:S07]  /*3360*/  MOV R10, 0x3380 ;  /* 0x00003380000a7802 */ /* 0x000fce0000000f00 */
[----:B------:R-:W-:Y:S05]  /*3370*/  CALL.REL.NOINC `($__internal_2_$__cuda_sm3x_div_rn_noftz_f32_slowpath) ;  /* 0x0000001c00547944 */ /* 0x000fea0003c00000 */
.L_x_51:
[----:B------:R-:W-:Y:S05]  /*3380*/  BSYNC.RECONVERGENT B0 ;  /* 0x0000000000007941 */ /* 0x000fea0003800200 */
.L_x_50:
[----:B------:R-:W-:Y:S02]  /*3390*/  CS2R R10, SRZ ;  /* 0x00000000000a7805 */ /* 0x000fe4000001ff00 */
[----:B------:R-:W-:Y:S01]  /*33a0*/  CS2R R12, SRZ ;  /* 0x00000000000c7805 */ /* 0x000fe2000001ff00 */
[----:B------:R-:W-:Y:S06]  /*33b0*/  @!P2 BRA `(.L_x_52) ;  /* 0x000000100060a947 */ /* 0x000fec0003800000 */
[----:B------:R-:W0:Y:S01]  /*33c0*/  LDC R8, c[0x0][0x380] ;  /* 0x0000e000ff087b82 */ /* 0x000e220000000800 */
[----:B------:R-:W-:Y:S01]  /*33d0*/  LOP3.LUT R20, R16, 0x7, RZ, 0xc0, !PT ;  /* 0x0000000710147812 */ /* 0x000fe200078ec0ff */
[----:B------:R-:W-:Y:S01]  /*33e0*/  IMAD.MOV.U32 R9, RZ, RZ, RZ ;  /* 0x000000ffff097224 */ /* 0x000fe200078e00ff */
[----:B------:R-:W-:Y:S02]  /*33f0*/  CS2R R12, SRZ ;  /* 0x00000000000c7805 */ /* 0x000fe4000001ff00 */
[----:B------:R-:W-:Y:S02]  /*3400*/  CS2R R18, SRZ ;  /* 0x0000000000127805 */ /* 0x000fe4000001ff00 */
[----:B------:R-:W-:Y:S02]  /*3410*/  ISETP.NE.AND P0, PT, R20, RZ, PT ;  /* 0x000000ff1400720c */ /* 0x000fe40003f05270 */
[----:B------:R-:W-:Y:S02]  /*3420*/  CS2R R10, SRZ ;  /* 0x00000000000a7805 */ /* 0x000fe4000001ff00 */
[----:B0-----:R-:W-:-:S04]  /*3430*/  LOP3.LUT R8, R8, 0xffff, RZ, 0xc0, !PT ;  /* 0x0000ffff08087812 */ /* 0x001fc800078ec0ff */
[----:B------:R-:W-:-:S13]  /*3440*/  ISETP.GE.U32.AND P1, PT, R8, 0x8, PT ;  /* 0x000000080800780c */ /* 0x000fda0003f26070 */
[----:B------:R-:W-:Y:S05]  /*3450*/  @!P1 BRA `(.L_x_53) ;  /* 0x00000008002c9947 */ /* 0x000fea0003800000 */
[----:B------:R-:W0:Y:S01]  /*3460*/  LDCU.64 UR4, c[0x0][0x388] ;  /* 0x00007100ff0477ac */ /* 0x000e220008000a00 */
[----:B------:R-:W-:Y:S01]  /*3470*/  LOP3.LUT R9, R8, 0xfff8, RZ, 0xc0, !PT ;  /* 0x0000fff808097812 */ /* 0x000fe200078ec0ff */
[----:B------:R-:W-:Y:S01]  /*3480*/  BSSY.RECONVERGENT B0, `(.L_x_53) ;  /* 0x0000088000007945 */ /* 0x000fe20003800200 */
[----:B------:R-:W-:Y:S02]  /*3490*/  IADD3 R16, P1, PT, R0, 0x3, RZ ;  /* 0x0000000300107810 */ /* 0x000fe40007f3e0ff */
[----:B------:R-:W-:Y:S01]  /*34a0*/  CS2R R12, SRZ ;  /* 0x00000000000c7805 */ /* 0x000fe2000001ff00 */
[----:B------:R-:W-:Y:S02]  /*34b0*/  IMAD.MOV R21, RZ, RZ, -R9 ;  /* 0x000000ffff157224 */ /* 0x000fe400078e0a09 */
[----:B------:R-:W-:Y:S01]  /*34c0*/  IMAD.X R17, RZ, RZ, R3, P1 ;  /* 0x000000ffff117224 */ /* 0x000fe200008e0603 */
[----:B0-----:R-:W-:-:S04]  /*34d0*/  UIADD3 UR4, UP0, UPT, UR4, 0x10, URZ ;  /* 0x0000001004047890 */ /* 0x001fc8000ff1e0ff */
[----:B------:R-:W-:Y:S02]  /*34e0*/  UIADD3.X UR5, UPT, UPT, URZ, UR5, URZ, UP0, !UPT ;  /* 0x00000005ff057290 */ /* 0x000fe400087fe4ff */
[----:B------:R-:W-:-:S04]  /*34f0*/  IMAD.U32 R14, RZ, RZ, UR4 ;  /* 0x00000004ff0e7e24 */ /* 0x000fc8000f8e00ff */
[----:B------:R-:W-:-:S07]  /*3500*/  IMAD.U32 R15, RZ, RZ, UR5 ;  /* 0x00000005ff0f7e24 */ /* 0x000fce000f8e00ff */
.L_x_54:
[----:B------:R-:W2:Y:S04]  /*3510*/  LDG.E.U8 R24, desc[UR36][R16.64+-0x3] ;  /* 0xfffffd2410187981 */ /* 0x000ea8000c1e1100 */
[----:B------:R-:W3:Y:S04]  /*3520*/  LDG.E R26, desc[UR36][R14.64+-0x10] ;  /* 0xfffff0240e1a7981 */ /* 0x000ee8000c1e1900 */
[----:B------:R-:W4:Y:S04]  /*3530*/  LDG.E.U8 R23, desc[UR36][R16.64+-0x2] ;  /* 0xfffffe2410177981 */ /* 0x000f28000c1e1100 */
[----:B------:R-:W5:Y:S01]  /*3540*/  LDG.E R22, desc[UR36][R14.64+-0xc] ;  /* 0xfffff4240e167981 */ /* 0x000f62000c1e1900 */
[----:B--2---:R-:W-:-:S04]  /*3550*/  ISETP.NE.AND P1, PT, R24, RZ, PT ;  /* 0x000000ff1800720c */ /* 0x004fc80003f25270 */
[----:B------:R-:W-:Y:S01]  /*3560*/  FSEL R27, R4, R5, !P1 ;  /* 0x00000005041b7208 */ /* 0x000fe20004800000 */
[----:B---3--:R-:W-:Y:S01]  /*3570*/  FADD R26, R26, -R7 ;  /* 0x800000071a1a7221 */ /* 0x008fe20000000000 */
[----:B----4-:R-:W-:-:S03]  /*3580*/  ISETP.NE.AND P1, PT, R23, RZ, PT ;  /* 0x000000ff1700720c */ /* 0x010fc60003f25270 */
[----:B------:R-:W-:Y:S01]  /*3590*/  FADD R27, R27, -R6 ;  /* 0x800000061b1b7221 */ /* 0x000fe20000000000 */
[----:B------:R-:W-:-:S03]  /*35a0*/  FSEL R23, R4, R5, !P1 ;  /* 0x0000000504177208 */ /* 0x000fc60004800000 */
[C---:B------:R-:W-:Y:S01]  /*35b0*/  FMUL R29, R27.reuse, R27 ;  /* 0x0000001b1b1d7220 */ /* 0x040fe20000400000 */
[----:B------:R-:W-:-:S03]  /*35c0*/  FMUL R28, R27, R26 ;  /* 0x0000001a1b1c7220 */ /* 0x000fc60000400000 */
[----:B------:R-:W0:Y:S02]  /*35d0*/  F2F.F64.F32 R24, R29 ;  /* 0x0000001d00187310 */ /* 0x000e240000201800 */
[----:B0-----:R-:W-:Y:S01]  /*35e0*/  DADD R18, R24, R18 ;  /* 0x0000000018127229 */ /* 0x001fe20000000012 */
[----:B------:R-:W-:-:S05]  /*35f0*/  FMUL R25, R26, R26 ;  /* 0x0000001a1a197220 */ /* 0x000fca0000400000 */
[----:B------:R-:W0:Y:S08]  /*3600*/  F2F.F64.F32 R26, R25 ;  /* 0x00000019001a7310 */ /* 0x000e300000201800 */
[----:B------:R-:W1:Y:S01]  /*3610*/  F2F.F64.F32 R24, R28 ;  /* 0x0000001c00187310 */ /* 0x000e620000201800 */
[----:B0-----:R-:W-:Y:S02]  /*3620*/  DADD R12, R26, R12 ;  /* 0x000000001a0c7229 */ /* 0x001fe4000000000c */
[----:B-1----:R-:W-:Y:S01]  /*3630*/  DADD R10, R24, R10 ;  /* 0x00000000180a7229 */ /* 0x002fe2000000000a */
[----:B------:R-:W-:-:S02]  /*3640*/  FADD R24, R23, -R6 ;  /* 0x8000000617187221 */ /* 0x000fc40000000000 */
[----:B------:R-:W2:Y:S01]  /*3650*/  LDG.E.U8 R23, desc[UR36][R16.64+-0x1] ;  /* 0xffffff2410177981 */ /* 0x000ea2000c1e1100 */
[----:B-----5:R-:W-:Y:S01]  /*3660*/  FADD R25, R22, -R7 ;  /* 0x8000000716197221 */ /* 0x020fe20000000000 */
[----:B------:R-:W-:Y:S02]  /*3670*/  FMUL R29, R24, R24 ;  /* 0x00000018181d7220 */ /* 0x000fe40000400000 */
[----:B------:R-:W3:Y:S02]  /*3680*/  LDG.E.U8 R22, desc[UR36][R16.64] ;  /* 0x0000002410167981 */ /* 0x000ee4000c1e1100 */
[----:B------:R-:W0:Y:S02]  /*3690*/  F2F.F64.F32 R26, R29 ;  /* 0x0000001d001a7310 */ /* 0x000e240000201800 */
[----:B0-----:R-:W-:Y:S01]  /*36a0*/  DADD R18, R18, R26 ;  /* 0x0000000012127229 */ /* 0x001fe2000000001a */
[----:B------:R-:W-:-:S06]  /*36b0*/  FMUL R27, R25, R25 ;  /* 0x00000019191b7220 */ /* 0x000fcc0000400000 */
[----:B------:R-:W0:Y:S02]  /*36c0*/  F2F.F64.F32 R26, R27 ;  /* 0x0000001b001a7310 */ /* 0x000e240000201800 */
[----:B0-----:R-:W-:Y:S01]  /*36d0*/  DADD R12, R12, R26 ;  /* 0x000000000c0c7229 */ /* 0x001fe2000000001a */
[----:B------:R-:W4:Y:S01]  /*36e0*/  LDG.E R26, desc[UR36][R14.64+-0x8] ;  /* 0xfffff8240e1a7981 */ /* 0x000f22000c1e1900 */
[----:B------:R-:W-:-:S03]  /*36f0*/  FMUL R25, R24, R25 ;  /* 0x0000001918197220 */ /* 0x000fc60000400000 */
[----:B------:R-:W5:Y:S01]  /*3700*/  LDG.E R24, desc[UR36][R14.64+-0x4] ;  /* 0xfffffc240e187981 */ /* 0x000f62000c1e1900 */
[----:B------:R-:W0:Y:S02]  /*3710*/  F2F.F64.F32 R28, R25 ;  /* 0x00000019001c7310 */ /* 0x000e240000201800 */
[----:B0-----:R-:W-:Y:S01]  /*3720*/  DADD R10, R10, R28 ;  /* 0x000000000a0a7229 */ /* 0x001fe2000000001c */
[----:B--2---:R-:W-:-:S04]  /*3730*/  ISETP.NE.AND P1, PT, R23, RZ, PT ;  /* 0x000000ff1700720c */ /* 0x004fc80003f25270 */
[----:B------:R-:W-:-:S05]  /*3740*/  FSEL R23, R4, R5, !P1 ;  /* 0x0000000504177208 */ /* 0x000fca0004800000 */
[----:B------:R-:W-:-:S04]  /*3750*/  FADD R23, R23, -R6 ;  /* 0x8000000617177221 */ /* 0x000fc80000000000 */
[----:B------:R-:W-:-:S06]  /*3760*/  FMUL R28, R23, R23 ;  /* 0x00000017171c7220 */ /* 0x000fcc0000400000 */
[----:B------:R-:W0:Y:S01]  /*3770*/  F2F.F64.F32 R28, R28 ;  /* 0x0000001c001c7310 */ /* 0x000e220000201800 */
[----:B---3--:R-:W-:Y:S01]  /*3780*/  ISETP.NE.AND P1, PT, R22, RZ, PT ;  /* 0x000000ff1600720c */ /* 0x008fe20003f25270 */
[----:B0-----:R-:W-:Y:S01]  /*3790*/  DADD R18, R18, R28 ;  /* 0x0000000012127229 */ /* 0x001fe2000000001c */
[----:B----4-:R-:W-:-:S04]  /*37a0*/  FADD R26, R26, -R7 ;  /* 0x800000071a1a7221 */ /* 0x010fc80000000000 */
[-C--:B------:R-:W-:Y:S01]  /*37b0*/  FMUL R29, R23, R26.reuse ;  /* 0x0000001a171d7220 */ /* 0x080fe20000400000 */
[----:B------:R-:W-:-:S03]  /*37c0*/  FMUL R27, R26, R26 ;  /* 0x0000001a1a1b7220 */ /* 0x000fc60000400000 */
[----:B------:R-:W0:Y:S01]  /*37d0*/  F2F.F64.F32 R22, R29 ;  /* 0x0000001d00167310 */ /* 0x000e220000201800 */
[----:B------:R-:W-:-:S07]  /*37e0*/  FSEL R25, R4, R5, !P1 ;  /* 0x0000000504197208 */ /* 0x000fce0004800000 */
[----:B------:R-:W1:Y:S01]  /*37f0*/  F2F.F64.F32 R26, R27 ;  /* 0x0000001b001a7310 */ /* 0x000e620000201800 */
[----:B0-----:R-:W-:Y:S01]  /*3800*/  DADD R10, R10, R22 ;  /* 0x000000000a0a7229 */ /* 0x001fe20000000016 */
[----:B------:R-:W2:Y:S01]  /*3810*/  LDG.E.U8 R22, desc[UR36][R16.64+0x1] ;  /* 0x0000012410167981 */ /* 0x000ea2000c1e1100 */
[----:B------:R-:W-:Y:S01]  /*3820*/  FADD R23, R25, -R6 ;  /* 0x8000000619177221 */ /* 0x000fe20000000000 */
[----:B-1----:R-:W-:-:S03]  /*3830*/  DADD R12, R12, R26 ;  /* 0x000000000c0c7229 */ /* 0x002fc6000000001a */
[----:B------:R-:W-:Y:S01]  /*3840*/  FMUL R26, R23, R23 ;  /* 0x00000017171a7220 */ /* 0x000fe20000400000 */
[----:B-----5:R-:W-:-:S05]  /*3850*/  FADD R28, R24, -R7 ;  /* 0x80000007181c7221 */ /* 0x020fca0000000000 */
[----:B------:R-:W0:Y:S01]  /*3860*/  F2F.F64.F32 R26, R26 ;  /* 0x0000001a001a7310 */ /* 0x000e220000201800 */
[----:B------:R-:W-:-:S07]  /*3870*/  FMUL R24, R28, R28 ;  /* 0x0000001c1c187220 */ /* 0x000fce0000400000 */
[----:B------:R-:W1:Y:S01]  /*3880*/  F2F.F64.F32 R24, R24 ;  /* 0x0000001800187310 */ /* 0x000e620000201800 */
[----:B0-----:R-:W-:Y:S01]  /*3890*/  DADD R18, R18, R26 ;  /* 0x0000000012127229 */ /* 0x001fe2000000001a */
[----:B------:R-:W3:Y:S01]  /*38a0*/  LDG.E R26, desc[UR36][R14.64] ;  /* 0x000000240e1a7981 */ /* 0x000ee2000c1e1900 */
[----:B-1----:R-:W-:-:S03]  /*38b0*/  DADD R12, R12, R24 ;  /* 0x000000000c0c7229 */ /* 0x002fc60000000018 */
[----:B------:R-:W4:Y:S01]  /*38c0*/  LDG.E.U8 R24, desc[UR36][R16.64+0x2] ;  /* 0x0000022410187981 */ /* 0x000f22000c1e1100 */
[----:B------:R-:W-:-:S03]  /*38d0*/  FMUL R27, R23, R28 ;  /* 0x0000001c171b7220 */ /* 0x000fc60000400000 */
[----:B------:R-:W5:Y:S01]  /*38e0*/  LDG.E R28, desc[UR36][R14.64+0x4] ;  /* 0x000004240e1c7981 */ /* 0x000f62000c1e1900 */
[----:B--2---:R-:W-:Y:S02]  /*38f0*/  ISETP.NE.AND P1, PT, R22, RZ, PT ;  /* 0x000000ff1600720c */ /* 0x004fe40003f25270 */
[----:B------:R-:W0:Y:S02]  /*3900*/  F2F.F64.F32 R22, R27 ;  /* 0x0000001b00167310 */ /* 0x000e240000201800 */
[----:B------:R-:W-:-:S05]  /*3910*/  FSEL R25, R4, R5, !P1 ;  /* 0x0000000504197208 */ /* 0x000fca0004800000 */
[----:B------:R-:W-:-:S04]  /*3920*/  FADD R25, R25, -R6 ;  /* 0x8000000619197221 */ /* 0x000fc80000000000 */
[----:B------:R-:W-:Y:S01]  /*3930*/  FMUL R29, R25, R25 ;  /* 0x00000019191d7220 */ /* 0x000fe20000400000 */
[----:B0-----:R-:W-:-:S03]  /*3940*/  DADD R10, R10, R22 ;  /* 0x000000000a0a7229 */ /* 0x001fc60000000016 */
[----:B------:R-:W0:Y:S01]  /*3950*/  F2F.F64.F32 R22, R29 ;  /* 0x0000001d00167310 */ /* 0x000e220000201800 */
[----:B---3--:R-:W-:Y:S01]  /*3960*/  FADD R26, R26, -R7 ;  /* 0x800000071a1a7221 */ /* 0x008fe20000000000 */
[----:B0-----:R-:W-:-:S03]  /*3970*/  DADD R18, R18, R22 ;  /* 0x0000000012127229 */ /* 0x001fc60000000016 */
[-C--:B------:R-:W-:Y:S01]  /*3980*/  FMUL R22, R26, R26.reuse ;  /* 0x0000001a1a167220 */ /* 0x080fe20000400000 */
[----:B------:R-:W-:Y:S01]  /*3990*/  FMUL R26, R25, R26 ;  /* 0x0000001a191a7220 */ /* 0x000fe20000400000 */
[----:B----4-:R-:W-:-:S03]  /*39a0*/  ISETP.NE.AND P1, PT, R24, RZ, PT ;  /* 0x000000ff1800720c */ /* 0x010fc60003f25270 */
[----:B------:R0:W-:Y:S08]  /*39b0*/  F2F.F64.F32 R24, R26 ;  /* 0x0000001a00187310 */ /* 0x0001f00000201800 */
[----:B------:R-:W1:Y:S01]  /*39c0*/  F2F.F64.F32 R22, R22 ;  /* 0x0000001600167310 */ /* 0x000e620000201800 */
[----:B------:R-:W-:Y:S01]  /*39d0*/  FSEL R27, R4, R5, !P1 ;  /* 0x00000005041b7208 */ /* 0x000fe20004800000 */
[----:B0-----:R-:W2:Y:S01]  /*39e0*/  LDG.E R26, desc[UR36][R14.64+0x8] ;  /* 0x000008240e1a7981 */ /* 0x001ea2000c1e1900 */
[----:B-1----:R-:W-:-:S02]  /*39f0*/  DADD R12, R12, R22 ;  /* 0x000000000c0c7229 */ /* 0x002fc40000000016 */
[----:B------:R-:W-:Y:S01]  /*3a00*/  DADD R22, R10, R24 ;  /* 0x000000000a167229 */ /* 0x000fe20000000018 */
[----:B------:R-:W3:Y:S01]  /*3a10*/  LDG.E.U8 R25, desc[UR36][R16.64+0x3] ;  /* 0x0000032410197981 */ /* 0x000ee2000c1e1100 */
[----:B------:R-:W-:-:S04]  /*3a20*/  FADD R24, R27, -R6 ;  /* 0x800000061b187221 */ /* 0x000fc80000000000 */
[----:B------:R-:W-:-:S04]  /*3a30*/  FMUL R29, R24, R24 ;  /* 0x00000018181d7220 */ /* 0x000fc80000400000 */
[----:B------:R-:W0:Y:S01]  /*3a40*/  F2F.F64.F32 R10, R29 ;  /* 0x0000001d000a7310 */ /* 0x000e220000201800 */
[----:B-----5:R-:W-:Y:S02]  /*3a50*/  FADD R27, R28, -R7 ;  /* 0x800000071c1b7221 */ /* 0x020fe40000000000 */
[----:B------:R-:W4:Y:S01]  /*3a60*/  LDG.E.U8 R28, desc[UR36][R16.64+0x4] ;  /* 0x00000424101c7981 */ /* 0x000f22000c1e1100 */
[----:B0-----:R-:W-:Y:S01]  /*3a70*/  DADD R10, R18, R10 ;  /* 0x00000000120a7229 */ /* 0x001fe2000000000a */
[-C--:B------:R-:W-:Y:S01]  /*3a80*/  FMUL R18, R27, R27.reuse ;  /* 0x0000001b1b127220 */ /* 0x080fe20000400000 */
[----:B------:R-:W-:Y:S02]  /*3a90*/  FMUL R27, R24, R27 ;  /* 0x0000001b181b7220 */ /* 0x000fe40000400000 */
[----:B------:R0:W5:Y:S03]  /*3aa0*/  LDG.E R24, desc[UR36][R14.64+0xc] ;  /* 0x00000c240e187981 */ /* 0x000166000c1e1900 */
[----:B------:R-:W1:Y:S02]  /*3ab0*/  F2F.F64.F32 R18, R18 ;  /* 0x0000001200127310 */ /* 0x000e640000201800 */
[----:B-1----:R-:W-:-:S06]  /*3ac0*/  DADD R12, R12, R18 ;  /* 0x000000000c0c7229 */ /* 0x002fcc0000000012 */
[----:B------:R-:W1:Y:S02]  /*3ad0*/  F2F.F64.F32 R18, R27 ;  /* 0x0000001b00127310 */ /* 0x000e640000201800 */
[----:B-1----:R-:W-:Y:S01]  /*3ae0*/  DADD R22, R22, R18 ;  /* 0x0000000016167229 */ /* 0x002fe20000000012 */
[----:B------:R-:W-:Y:S01]  /*3af0*/  VIADD R21, R21, 0x8 ;  /* 0x0000000815157836 */ /* 0x000fe20000000000 */
[----:B0-----:R-:W-:Y:S02]  /*3b00*/  IADD3 R14, P2, PT, R14, 0x20, RZ ;  /* 0x000000200e0e7810 */ /* 0x001fe40007f5e0ff */
[----:B------:R-:W-:-:S03]  /*3b10*/  IADD3 R16, P3, PT, R16, 0x8, RZ ;  /* 0x0000000810107810 */ /* 0x000fc60007f7e0ff */
[----:B------:R-:W-:Y:S02]  /*3b20*/  IMAD.X R15, RZ, RZ, R15, P2 ;  /* 0x000000ffff0f7224 */ /* 0x000fe400010e060f */
[----:B------:R-:W-:Y:S01]  /*3b30*/  IMAD.X R17, RZ, RZ, R17, P3 ;  /* 0x000000ffff117224 */ /* 0x000fe200018e0611 */
[----:B---3--:R-:W-:-:S04]  /*3b40*/  ISETP.NE.AND P1, PT, R25, RZ, PT ;  /* 0x000000ff1900720c */ /* 0x008fc80003f25270 */
[----:B------:R-:W-:-:S05]  /*3b50*/  FSEL R25, R4, R5, !P1 ;  /* 0x0000000504197208 */ /* 0x000fca0004800000 */
[----:B------:R-:W-:-:S04]  /*3b60*/  FADD R25, R25, -R6 ;  /* 0x8000000619197221 */ /* 0x000fc80000000000 */
[----:B------:R-:W-:-:S04]  /*3b70*/  FMUL R29, R25, R25 ;  /* 0x00000019191d7220 */ /* 0x000fc80000400000 */
[----:B------:R-:W0:Y:S01]  /*3b80*/  F2F.F64.F32 R18, R29 ;  /* 0x0000001d00127310 */ /* 0x000e220000201800 */
[----:B--2---:R-:W-:Y:S01]  /*3b90*/  FADD R26, R26, -R7 ;  /* 0x800000071a1a7221 */ /* 0x004fe20000000000 */
[----:B0-----:R-:W-:-:S03]  /*3ba0*/  DADD R18, R10, R18 ;  /* 0x000000000a127229 */ /* 0x001fc60000000012 */
[-C--:B------:R-:W-:Y:S01]  /*3bb0*/  FMUL R11, R26, R26.reuse ;  /* 0x0000001a1a0b7220 */ /* 0x080fe20000400000 */
[----:B------:R-:W-:-:S05]  /*3bc0*/  FMUL R25, R25, R26 ;  /* 0x0000001a19197220 */ /* 0x000fca0000400000 */
[----:B------:R-:W0:Y:S01]  /*3bd0*/  F2F.F64.F32 R10, R11 ;  /* 0x0000000b000a7310 */ /* 0x000e220000201800 */
[----:B----4-:R-:W-:-:S07]  /*3be0*/  ISETP.NE.AND P1, PT, R28, RZ, PT ;  /* 0x000000ff1c00720c */ /* 0x010fce0003f25270 */
[----:B------:R-:W1:Y:S01]  /*3bf0*/  F2F.F64.F32 R26, R25 ;  /* 0x00000019001a7310 */ /* 0x000e620000201800 */
[----:B-----5:R-:W-:Y:S01]  /*3c00*/  FADD R29, R24, -R7 ;  /* 0x80000007181d7221 */ /* 0x020fe20000000000 */
[----:B0-----:R-:W-:Y:S01]  /*3c10*/  DADD R12, R12, R10 ;  /* 0x000000000c0c7229 */ /* 0x001fe2000000000a */
[----:B------:R-:W-:-:S05]  /*3c20*/  FSEL R10, R4, R5, !P1 ;  /* 0x00000005040a7208 */ /* 0x000fca0004800000 */
[----:B------:R-:W-:Y:S01]  /*3c30*/  FADD R10, R10, -R6 ;  /* 0x800000060a0a7221 */ /* 0x000fe20000000000 */
[----:B-1----:R-:W-:Y:S01]  /*3c40*/  DADD R22, R22, R26 ;  /* 0x0000000016167229 */ /* 0x002fe2000000001a */
[-C--:B------:R-:W-:Y:S02]  /*3c50*/  FMUL R28, R29, R29.reuse ;  /* 0x0000001d1d1c7220 */ /* 0x080fe40000400000 */
[C---:B------:R-:W-:Y:S01]  /*3c60*/  FMUL R26, R10.reuse, R10 ;  /* 0x0000000a0a1a7220 */ /* 0x040fe20000400000 */
[----:B------:R-:W-:Y:S02]  /*3c70*/  FMUL R24, R10, R29 ;  /* 0x0000001d0a187220 */ /* 0x000fe40000400000 */
[----:B------:R-:W0:Y:S01]  /*3c80*/  F2F.F64.F32 R10, R28 ;  /* 0x0000001c000a7310 */ /* 0x000e220000201800 */
[----:B------:R-:W-:-:S07]  /*3c90*/  ISETP.NE.AND P1, PT, R21, RZ, PT ;  /* 0x000000ff1500720c */ /* 0x000fce0003f25270 */
[----:B------:R-:W1:Y:S08]  /*3ca0*/  F2F.F64.F32 R26, R26 ;  /* 0x0000001a001a7310 */ /* 0x000e700000201800 */
[----:B------:R-:W2:Y:S01]  /*3cb0*/  F2F.F64.F32 R24, R24 ;  /* 0x0000001800187310 */ /* 0x000ea20000201800 */
[----:B0-----:R-:W-:Y:S02]  /*3cc0*/  DADD R12, R12, R10 ;  /* 0x000000000c0c7229 */ /* 0x001fe4000000000a */
[----:B-1----:R-:W-:-:S02]  /*3cd0*/  DADD R18, R18, R26 ;  /* 0x0000000012127229 */ /* 0x002fc4000000001a */
[----:B--2---:R-:W-:Y:S01]  /*3ce0*/  DADD R10, R22, R24 ;  /* 0x00000000160a7229 */ /* 0x004fe20000000018 */
[----:B------:R-:W-:Y:S10]  /*3cf0*/  @P1 BRA `(.L_x_54) ;  /* 0xfffffff800041947 */ /* 0x000ff4000383ffff */
[----:B------:R-:W-:Y:S05]  /*3d00*/  BSYNC.RECONVERGENT B0 ;  /* 0x0000000000007941 */ /* 0x000fea0003800200 */
.L_x_53:
        /* <DEDUP_REMOVED lines=9> */
[----:B------:R-:W3:Y:S01]  /*3da0*/  LDG.E.U8 R27, desc[UR36][R14.64+0x2] ;  /* 0x000002240e1b7981 */ /* 0x000ee2000c1e1100 */
[----:B0-----:R-:W-:-:S05]  /*3db0*/  IMAD.WIDE.U32 R16, R9, 0x4, R16 ;  /* 0x0000000409107825 */ /* 0x001fca00078e0010 */
[----:B------:R-:W4:Y:S04]  /*3dc0*/  LDG.E R24, desc[UR36][R16.64] ;  /* 0x0000002410187981 */ /* 0x000f28000c1e1900 */
[----:B------:R-:W5:Y:S04]  /*3dd0*/  LDG.E R28, desc[UR36][R16.64+0x8] ;  /* 0x00000824101c7981 */ /* 0x000f68000c1e1900 */
[----:B------:R-:W3:Y:S01]  /*3de0*/  LDG.E R29, desc[UR36][R16.64+0xc] ;  /* 0x00000c24101d7981 */ /* 0x000ee2000c1e1900 */
[----:B--2---:R-:W-:-:S04]  /*3df0*/  ISETP.NE.AND P0, PT, R20, RZ, PT ;  /* 0x000000ff1400720c */ /* 0x004fc80003f05270 */
[----:B------:R-:W-:-:S05]  /*3e00*/  FSEL R21, R4, R5, !P0 ;  /* 0x0000000504157208 */ /* 0x000fca0004000000 */
[----:B------:R-:W-:-:S04]  /*3e10*/  FADD R26, R21, -R6 ;  /* 0x80000006151a7221 */ /* 0x000fc80000000000 */
[----:B------:R-:W-:-:S04]  /*3e20*/  FMUL R23, R26, R26 ;  /* 0x0000001a1a177220 */ /* 0x000fc80000400000 */
[----:B------:R0:W1:Y:S02]  /*3e30*/  F2F.F64.F32 R20, R23 ;  /* 0x0000001700147310 */ /* 0x0000640000201800 */
[----:B0-----:R-:W2:Y:S01]  /*3e40*/  LDG.E.U8 R23, desc[UR36][R14.64+0x1] ;  /* 0x000001240e177981 */ /* 0x001ea2000c1e1100 */
[----:B----4-:R-:W-:-:S03]  /*3e50*/  FADD R25, R24, -R7 ;  /* 0x8000000718197221 */ /* 0x010fc60000000000 */
[----:B------:R-:W4:Y:S01]  /*3e60*/  LDG.E R24, desc[UR36][R16.64+0x4] ;  /* 0x0000042410187981 */ /* 0x000f22000c1e1900 */
[----:B-1----:R-:W-:Y:S01]  /*3e70*/  DADD R18, R18, R20 ;  /* 0x0000000012127229 */ /* 0x002fe20000000014 */
[-C--:B------:R-:W-:Y:S02]  /*3e80*/  FMUL R20, R25, R25.reuse ;  /* 0x0000001919147220 */ /* 0x080fe40000400000 */
[----:B------:R0:W4:Y:S04]  /*3e90*/  LDG.E.U8 R14, desc[UR36][R14.64+0x3] ;  /* 0x000003240e0e7981 */ /* 0x000128000c1e1100 */
[----:B------:R-:W1:Y:S01]  /*3ea0*/  F2F.F64.F32 R20, R20 ;  /* 0x0000001400147310 */ /* 0x000e620000201800 */
[----:B------:R-:W-:Y:S01]  /*3eb0*/  FMUL R25, R26, R25 ;  /* 0x000000191a197220 */ /* 0x000fe20000400000 */
[----:B-1----:R-:W-:-:S06]  /*3ec0*/  DADD R20, R12, R20 ;  /* 0x000000000c147229 */ /* 0x002fcc0000000014 */
[----:B------:R-:W1:Y:S02]  /*3ed0*/  F2F.F64.F32 R12, R25 ;  /* 0x00000019000c7310 */ /* 0x000e640000201800 */
[----:B-1----:R-:W-:Y:S01]  /*3ee0*/  DADD R12, R10, R12 ;  /* 0x000000000a0c7229 */ /* 0x002fe2000000000c */
[--C-:B-----5:R-:W-:Y:S01]  /*3ef0*/  FADD R28, R28, -R7.reuse ;  /* 0x800000071c1c7221 */ /* 0x120fe20000000000 */
[----:B---3--:R-:W-:Y:S01]  /*3f00*/  FADD R29, R29, -R7 ;  /* 0x800000071d1d7221 */ /* 0x008fe20000000000 */
[----:B------:R-:W-:Y:S01]  /*3f10*/  VIADD R9, R9, 0x4 ;  /* 0x0000000409097836 */ /* 0x000fe20000000000 */
[----:B--2---:R-:W-:-:S04]  /*3f20*/  ISETP.NE.AND P0, PT, R23, RZ, PT ;  /* 0x000000ff1700720c */ /* 0x004fc80003f05270 */
[----:B------:R-:W-:-:S05]  /*3f30*/  FSEL R23, R4, R5, !P0 ;  /* 0x0000000504177208 */ /* 0x000fca0004000000 */
[----:B------:R-:W-:Y:S01]  /*3f40*/  FADD R23, R23, -R6 ;  /* 0x8000000617177221 */ /* 0x000fe20000000000 */
[----:B----4-:R-:W-:-:S03]  /*3f50*/  FADD R24, R24, -R7 ;  /* 0x8000000718187221 */ /* 0x010fc60000000000 */
[C---:B------:R-:W-:Y:S01]  /*3f60*/  FMUL R26, R23.reuse, R23 ;  /* 0x00000017171a7220 */ /* 0x040fe20000400000 */
[----:B------:R-:W-:-:S03]  /*3f70*/  FMUL R23, R23, R24 ;  /* 0x0000001817177220 */ /* 0x000fc60000400000 */
[----:B------:R-:W1:Y:S01]  /*3f80*/  F2F.F64.F32 R10, R26 ;  /* 0x0000001a000a7310 */ /* 0x000e620000201800 */
[----:B------:R-:W-:Y:S01]  /*3f90*/  FMUL R24, R24, R24 ;  /* 0x0000001818187220 */ /* 0x000fe20000400000 */
[----:B------:R-:W-:-:S06]  /*3fa0*/  ISETP.NE.AND P0, PT, R27, RZ, PT ;  /* 0x000000ff1b00720c */ /* 0x000fcc0003f05270 */
[----:B------:R-:W2:Y:S01]  /*3fb0*/  F2F.F64.F32 R16, R24 ;  /* 0x0000001800107310 */ /* 0x000ea20000201800 */
[----:B0-----:R-:W-:Y:S01]  /*3fc0*/  FSEL R15, R4, R5, !P0 ;  /* 0x00000005040f7208 */ /* 0x001fe20004000000 */
[----:B-1----:R-:W-:-:S06]  /*3fd0*/  DADD R10, R18, R10 ;  /* 0x00000000120a7229 */ /* 0x002fcc000000000a */
[----:B------:R0:W1:Y:S01]  /*3fe0*/  F2F.F64.F32 R18, R23 ;  /* 0x0000001700127310 */ /* 0x0000620000201800 */
[----:B------:R-:W-:Y:S01]  /*3ff0*/  FADD R15, R15, -R6 ;  /* 0x800000060f0f7221 */ /* 0x000fe20000000000 */
[----:B------:R-:W-:Y:S01]  /*4000*/  ISETP.NE.AND P0, PT, R14, RZ, PT ;  /* 0x000000ff0e00720c */ /* 0x000fe20003f05270 */
[----:B--2---:R-:W-:Y:S02]  /*4010*/  DADD R16, R20, R16 ;  /* 0x0000000014107229 */ /* 0x004fe40000000010 */
[----:B------:R-:W-:Y:S01]  /*4020*/  FMUL R20, R15, R15 ;  /* 0x0000000f0f147220 */ /* 0x000fe20000400000 */
[----:B0-----:R-:W-:-:S05]  /*4030*/  FSEL R23, R4, R5, !P0 ;  /* 0x0000000504177208 */ /* 0x001fca0004000000 */
[----:B------:R-:W0:Y:S01]  /*4040*/  F2F.F64.F32 R20, R20 ;  /* 0x0000001400147310 */ /* 0x000e220000201800 */
[----:B-1----:R-:W-:Y:S01]  /*4050*/  DADD R12, R12, R18 ;  /* 0x000000000c0c7229 */ /* 0x002fe20000000012 */
[-C--:B------:R-:W-:Y:S01]  /*4060*/  FMUL R18, R28, R28.reuse ;  /* 0x0000001c1c127220 */ /* 0x080fe20000400000 */
[----:B------:R-:W-:Y:S01]  /*4070*/  FMUL R28, R15, R28 ;  /* 0x0000001c0f1c7220 */ /* 0x000fe20000400000 */
[----:B------:R-:W-:Y:S01]  /*4080*/  FADD R14, R23, -R6 ;  /* 0x80000006170e7221 */ /* 0x000fe20000000000 */
[----:B------:R-:W-:-:S03]  /*4090*/  FMUL R24, R29, R29 ;  /* 0x0000001d1d187220 */ /* 0x000fc60000400000 */
[----:B------:R-:W1:Y:S01]  /*40a0*/  F2F.F64.F32 R26, R28 ;  /* 0x0000001c001a7310 */ /* 0x000e620000201800 */
[C---:B------:R-:W-:Y:S01]  /*40b0*/  FMUL R23, R14.reuse, R14 ;  /* 0x0000000e0e177220 */ /* 0x040fe20000400000 */
[----:B------:R-:W-:-:S06]  /*40c0*/  FMUL R14, R14, R29 ;  /* 0x0000001d0e0e7220 */ /* 0x000fcc0000400000 */
[----:B------:R-:W2:Y:S01]  /*40d0*/  F2F.F64.F32 R18, R18 ;  /* 0x0000001200127310 */ /* 0x000ea20000201800 */
[----:B0-----:R-:W-:-:S07]  /*40e0*/  DADD R20, R10, R20 ;  /* 0x000000000a147229 */ /* 0x001fce0000000014 */
[----:B------:R-:W0:Y:S01]  /*40f0*/  F2F.F64.F32 R10, R23 ;  /* 0x00000017000a7310 */ /* 0x000e220000201800 */
[----:B-1----:R-:W-:-:S07]  /*4100*/  DADD R26, R12, R26 ;  /* 0x000000000c1a7229 */ /* 0x002fce000000001a */
[----:B------:R-:W1:Y:S01]  /*4110*/  F2F.F64.F32 R24, R24 ;  /* 0x0000001800187310 */ /* 0x000e620000201800 */
[----:B--2---:R-:W-:-:S07]  /*4120*/  DADD R16, R16, R18 ;  /* 0x0000000010107229 */ /* 0x004fce0000000012 */
[----:B------:R-:W2:Y:S01]  /*4130*/  F2F.F64.F32 R14, R14 ;  /* 0x0000000e000e7310 */ /* 0x000ea20000201800 */
[----:B0-----:R-:W-:Y:S02]  /*4140*/  DADD R18, R20, R10 ;  /* 0x0000000014127229 */ /* 0x001fe4000000000a */
[----:B-1----:R-:W-:Y:S02]  /*4150*/  DADD R12, R16, R24 ;  /* 0x00000000100c7229 */ /* 0x002fe40000000018 */
[----:B--2---:R-:W-:-:S11]  /*4160*/  DADD R10, R26, R14 ;  /* 0x000000001a0a7229 */ /* 0x004fd6000000000e */
.L_x_56:
[----:B------:R-:W-:Y:S05]  /*4170*/  @!P1 BRA `(.L_x_55) ;  /* 0x0000000000ec9947 */ /* 0x000fea0003800000 */
[----:B------:R-:W-:Y:S02]  /*4180*/  ISETP.NE.AND P0, PT, R22, 0x1, PT ;  /* 0x000000011600780c */ /* 0x000fe40003f05270 */
[----:B------:R-:W-:-:S04]  /*4190*/  LOP3.LUT R8, R8, 0x1, RZ, 0xc0, !PT ;  /* 0x0000000108087812 */ /* 0x000fc800078ec0ff */
[----:B------:R-:W-:-:S07]  /*41a0*/  ISETP.NE.U32.AND P1, PT, R8, 0x1, PT ;  /* 0x000000010800780c */ /* 0x000fce0003f25070 */
[----:B------:R-:W-:Y:S06]  /*41b0*/  @!P0 BRA `(.L_x_57) ;  /* 0x00000000008c8947 */ /* 0x000fec0003800000 */
[----:B------:R-:W0:Y:S01]  /*41c0*/  LDC.64 R14, c[0x0][0x388] ;  /* 0x0000e200ff0e7b82 */ /* 0x000e220000000a00 */
[----:B------:R-:W-:-:S05]  /*41d0*/  IADD3 R16, P0, PT, R9, R0, RZ ;  /* 0x0000000009107210 */ /* 0x000fca0007f1e0ff */
[----:B------:R-:W-:-:S05]  /*41e0*/  IMAD.X R17, RZ, RZ, R3, P0 ;  /* 0x000000ffff117224 */ /* 0x000fca00000e0603 */
[----:B------:R-:W2:Y:S04]  /*41f0*/  LDG.E.U8 R21, desc[UR36][R16.64] ;  /* 0x0000002410157981 */ /* 0x000ea8000c1e1100 */
[----:B------:R-:W3:Y:S01]  /*4200*/  LDG.E.U8 R24, desc[UR36][R16.64+0x1] ;  /* 0x0000012410187981 */ /* 0x000ee2000c1e1100 */
[----:B0-----:R-:W-:-:S05]  /*4210*/  IMAD.WIDE.U32 R14, R9, 0x4, R14 ;  /* 0x00000004090e7825 */ /* 0x001fca00078e000e */
[----:B------:R-:W4:Y:S04]  /*4220*/  LDG.E R20, desc[UR36][R14.64] ;  /* 0x000000240e147981 */ /* 0x000f28000c1e1900 */
[----:B------:R-:W5:Y:S01]  /*4230*/  LDG.E R8, desc[UR36][R14.64+0x4] ;  /* 0x000004240e087981 */ /* 0x000f62000c1e1900 */
[----:B------:R-:W-:Y:S01]  /*4240*/  VIADD R9, R9, 0x2 ;  /* 0x0000000209097836 */ /* 0x000fe20000000000 */
[----:B--2---:R-:W-:-:S04]  /*4250*/  ISETP.NE.AND P0, PT, R21, RZ, PT ;  /* 0x000000ff1500720c */ /* 0x004fc80003f05270 */
[----:B------:R-:W-:Y:S02]  /*4260*/  FSEL R21, R4, R5, !P0 ;  /* 0x0000000504157208 */ /* 0x000fe40004000000 */
[----:B---3--:R-:W-:-:S03]  /*4270*/  ISETP.NE.AND P2, PT, R24, RZ, PT ;  /* 0x000000ff1800720c */ /* 0x008fc60003f45270 */
[----:B------:R-:W-:Y:S01]  /*4280*/  FADD R27, R21, -R6 ;  /* 0x80000006151b7221 */ /* 0x000fe20000000000 */
[----:B------:R-:W-:-:S03]  /*4290*/  FSEL R25, R4, R5, !P2 ;  /* 0x0000000504197208 */ /* 0x000fc60005000000 */
[----:B------:R-:W-:Y:S01]  /*42a0*/  FMUL R24, R27, R27 ;  /* 0x0000001b1b187220 */ /* 0x000fe20000400000 */
[----:B----4-:R-:W-:Y:S01]  /*42b0*/  FADD R20, R20, -R7 ;  /* 0x8000000714147221 */ /* 0x010fe20000000000 */
[----:B------:R-:W-:-:S03]  /*42c0*/  FADD R21, R25, -R6 ;  /* 0x8000000619157221 */ /* 0x000fc60000000000 */
[-C--:B------:R-:W-:Y:S01]  /*42d0*/  FMUL R22, R20, R20.reuse ;  /* 0x0000001414167220 */ /* 0x080fe20000400000 */
[----:B------:R-:W-:Y:S01]  /*42e0*/  FMUL R27, R27, R20 ;  /* 0x000000141b1b7220 */ /* 0x000fe20000400000 */
[----:B-----5:R-:W-:Y:S01]  /*42f0*/  FADD R8, R8, -R7 ;  /* 0x8000000708087221 */ /* 0x020fe20000000000 */
[----:B------:R-:W0:Y:S01]  /*4300*/  F2F.F64.F32 R24, R24 ;  /* 0x0000001800187310 */ /* 0x000e220000201800 */
[C---:B------:R-:W-:Y:S02]  /*4310*/  FMUL R16, R21.reuse, R21 ;  /* 0x0000001515107220 */ /* 0x040fe40000400000 */
[-C--:B------:R-:W-:Y:S01]  /*4320*/  FMUL R21, R21, R8.reuse ;  /* 0x0000000815157220 */ /* 0x080fe20000400000 */
[----:B------:R-:W-:-:S04]  /*4330*/  FMUL R28, R8, R8 ;  /* 0x00000008081c7220 */ /* 0x000fc80000400000 */
[----:B------:R-:W1:Y:S08]  /*4340*/  F2F.F64.F32 R22, R22 ;  /* 0x0000001600167310 */ /* 0x000e700000201800 */
        /* <DEDUP_REMOVED lines=10> */
.L_x_57:
[----:B------:R-:W-:Y:S05]  /*43f0*/  @P1 BRA `(.L_x_55) ;  /* 0x00000000004c1947 */ /* 0x000fea0003800000 */
[----:B------:R-:W0:Y:S01]  /*4400*/  LDC.64 R14, c[0x0][0x388] ;  /* 0x0000e200ff0e7b82 */ /* 0x000e220000000a00 */
[----:B------:R-:W-:-:S05]  /*4410*/  IADD3 R16, P0, PT, R9, R0, RZ ;  /* 0x0000000009107210 */ /* 0x000fca0007f1e0ff */
[----:B------:R-:W-:-:S05]  /*4420*/  IMAD.X R17, RZ, RZ, R3, P0 ;  /* 0x000000ffff117224 */ /* 0x000fca00000e0603 */
[----:B------:R-:W2:Y:S01]  /*4430*/  LDG.E.U8 R16, desc[UR36][R16.64] ;  /* 0x0000002410107981 */ /* 0x000ea2000c1e1100 */
[----:B0-----:R-:W-:-:S06]  /*4440*/  IMAD.WIDE.U32 R8, R9, 0x4, R14 ;  /* 0x0000000409087825 */ /* 0x001fcc00078e000e */
[----:B------:R-:W3:Y:S01]  /*4450*/  LDG.E R8, desc[UR36][R8.64] ;  /* 0x0000002408087981 */ /* 0x000ee2000c1e1900 */
[----:B--2---:R-:W-:-:S04]  /*4460*/  ISETP.NE.AND P0, PT, R16, RZ, PT ;  /* 0x000000ff1000720c */ /* 0x004fc80003f05270 */
[----:B------:R-:W-:-:S05]  /*4470*/  FSEL R5, R4, R5, !P0 ;  /* 0x0000000504057208 */ /* 0x000fca0004000000 */
[----:B------:R-:W-:-:S04]  /*4480*/  FADD R5, R5, -R6 ;  /* 0x8000000605057221 */ /* 0x000fc80000000000 */
[----:B------:R-:W-:Y:S01]  /*4490*/  FMUL R6, R5, R5 ;  /* 0x0000000505067220 */ /* 0x000fe20000400000 */
[----:B---3--:R-:W-:-:S04]  /*44a0*/  FADD R0, R8, -R7 ;  /* 0x8000000708007221 */ /* 0x008fc80000000000 */
[-C--:B------:R-:W-:Y:S01]  /*44b0*/  FMUL R14, R0, R0.reuse ;  /* 0x00000000000e7220 */ /* 0x080fe20000400000 */
[----:B------:R-:W-:Y:S01]  /*44c0*/  FMUL R5, R5, R0 ;  /* 0x0000000005057220 */ /* 0x000fe20000400000 */
[----:B------:R-:W0:Y:S08]  /*44d0*/  F2F.F64.F32 R6, R6 ;  /* 0x0000000600067310 */ /* 0x000e300000201800 */
[----:B------:R-:W1:Y:S08]  /*44e0*/  F2F.F64.F32 R14, R14 ;  /* 0x0000000e000e7310 */ /* 0x000e700000201800 */
[----:B------:R-:W2:Y:S01]  /*44f0*/  F2F.F64.F32 R4, R5 ;  /* 0x0000000500047310 */ /* 0x000ea20000201800 */
[----:B0-----:R-:W-:-:S02]  /*4500*/  DADD R18, R18, R6 ;  /* 0x0000000012127229 */ /* 0x001fc40000000006 */
[----:B-1----:R-:W-:Y:S02]  /*4510*/  DADD R12, R12, R14 ;  /* 0x000000000c0c7229 */ /* 0x002fe4000000000e */
[----:B--2---:R-:W-:-:S11]  /*4520*/  DADD R10, R10, R4 ;  /* 0x000000000a0a7229 */ /* 0x004fd60000000004 */
.L_x_55:
[----:B------:R-:W-:-:S11]  /*4530*/  DMUL R12, R18, R12 ;  /* 0x0000000c120c7228 */ /* 0x000fd60000000000 */
.L_x_52:
[----:B------:R-:W0:Y:S01]  /*4540*/  MUFU.RSQ64H R5, R13 ;  /* 0x0000000d00057308 */ /* 0x000e220000001c00 */
[----:B------:R-:W-:Y:S01]  /*4550*/  VIADD R4, R13, 0xfcb00000 ;  /* 0xfcb000000d047836 */ /* 0x000fe20000000000 */
[----:B------:R-:W-:Y:S01]  /*4560*/  BSSY.RECONVERGENT B0, `(.L_x_58) ;  /* 0x0000013000007945 */ /* 0x000fe20003800200 */
[----:B------:R-:W-:Y:S02]  /*4570*/  IMAD.MOV.U32 R8, RZ, RZ, 0x0 ;  /* 0x00000000ff087424 */ /* 0x000fe400078e00ff */
[----:B------:R-:W-:Y:S01]  /*4580*/  IMAD.MOV.U32 R9, RZ, RZ, 0x3fd80000 ;  /* 0x3fd80000ff097424 */ /* 0x000fe200078e00ff */
[----:B------:R-:W-:Y:S01]  /*4590*/  ISETP.GE.U32.AND P0, PT, R4, 0x7ca00000, PT ;  /* 0x7ca000000400780c */ /* 0x000fe20003f06070 */
[----:B0-----:R-:W-:-:S08]  /*45a0*/  DMUL R6, R4, R4 ;  /* 0x0000000404067228 */ /* 0x001fd00000000000 */
[----:B------:R-:W-:-:S08]  /*45b0*/  DFMA R6, -R6, R12, 1 ;  /* 0x3ff000000606742b */ /* 0x000fd0000000010c */
[----:B------:R-:W-:Y:S02]  /*45c0*/  DFMA R8, R6, R8, 0.5 ;  /* 0x3fe000000608742b */ /* 0x000fe40000000008 */
[----:B------:R-:W-:-:S08]  /*45d0*/  DMUL R6, R4, R6 ;  /* 0x0000000604067228 */ /* 0x000fd00000000000 */
[----:B------:R-:W-:-:S08]  /*45e0*/  DFMA R16, R8, R6, R4 ;  /* 0x000000060810722b */ /* 0x000fd00000000004 */
[----:B------:R-:W-:Y:S02]  /*45f0*/  DMUL R8, R16, R12 ;  /* 0x0000000c10087228 */ /* 0x000fe40000000000 */
[----:B------:R-:W-:Y:S02]  /*4600*/  VIADD R15, R17, 0xfff00000 ;  /* 0xfff00000110f7836 */ /* 0x000fe40000000000 */
[----:B------:R-:W-:-:S04]  /*4610*/  IMAD.MOV.U32 R14, RZ, RZ, R16 ;  /* 0x000000ffff0e7224 */ /* 0x000fc800078e0010 */
[----:B------:R-:W-:-:S08]  /*4620*/  DFMA R18, R8, -R8, R12 ;  /* 0x800000080812722b */ /* 0x000fd0000000000c */
[----:B------:R-:W-:Y:S01]  /*4630*/  DFMA R6, R18, R14, R8 ;  /* 0x0000000e1206722b */ /* 0x000fe20000000008 */
[----:B------:R-:W-:Y:S10]  /*4640*/  @!P0 BRA `(.L_x_59) ;  /* 0x0000000000108947 */ /* 0x000ff40003800000 */
[----:B------:R-:W-:Y:S01]  /*4650*/  IMAD.MOV.U32 R6, RZ, RZ, R12 ;  /* 0x000000ffff067224 */ /* 0x000fe200078e000c */
[----:B------:R-:W-:Y:S01]  /*4660*/  MOV R0, 0x4690 ;  /* 0x0000469000007802 */ /* 0x000fe20000000f00 */
[----:B------:R-:W-:-:S07]  /*4670*/  IMAD.MOV.U32 R7, RZ, RZ, R13 ;  /* 0x000000ffff077224 */ /* 0x000fce00078e000d */
[----:B------:R-:W-:Y:S05]  /*4680*/  CALL.REL.NOINC `($__internal_1_$__cuda_sm20_dsqrt_rn_f64_mediumpath_v1) ;  /* 0x0000000400dc7944 */ /* 0x000fea0003c00000 */
.L_x_59:
[----:B------:R-:W-:Y:S05]  /*4690*/  BSYNC.RECONVERGENT B0 ;  /* 0x0000000000007941 */ /* 0x000fea0003800200 */
.L_x_58:
[----:B------:R-:W0:Y:S01]  /*46a0*/  MUFU.RCP64H R5, R7 ;  /* 0x0000000700057308 */ /* 0x000e220000001800 */
[----:B------:R-:W-:Y:S01]  /*46b0*/  IMAD.MOV.U32 R4, RZ, RZ, 0x1 ;  /* 0x00000001ff047424 */ /* 0x000fe200078e00ff */
[----:B------:R-:W-:Y:S01]  /*46c0*/  FSETP.GEU.AND P1, PT, |R11|, 6.5827683646048100446e-37, PT ;  /* 0x036000000b00780b */ /* 0x000fe20003f2e200 */
[----:B------:R-:W-:Y:S04]  /*46d0*/  BSSY.RECONVERGENT B0, `(.L_x_60) ;  /* 0x0000012000007945 */ /* 0x000fe80003800200 */
[----:B0-----:R-:W-:-:S08]  /*46e0*/  DFMA R8, R4, -R6, 1 ;  /* 0x3ff000000408742b */ /* 0x001fd00000000806 */
[----:B------:R-:W-:-:S08]  /*46f0*/  DFMA R8, R8, R8, R8 ;  /* 0x000000080808722b */ /* 0x000fd00000000008 */
[----:B------:R-:W-:-:S08]  /*4700*/  DFMA R8, R4, R8, R4 ;  /* 0x000000080408722b */ /* 0x000fd00000000004 */
[----:B------:R-:W-:-:S08]  /*4710*/  DFMA R4, R8, -R6, 1 ;  /* 0x3ff000000804742b */ /* 0x000fd00000000806 */
[----:B------:R-:W-:-:S08]  /*4720*/  DFMA R4, R8, R4, R8 ;  /* 0x000000040804722b */ /* 0x000fd00000000008 */
[----:B------:R-:W-:-:S08]  /*4730*/  DMUL R8, R4, R10 ;  /* 0x0000000a04087228 */ /* 0x000fd00000000000 */
[----:B------:R-:W-:-:S08]  /*4740*/  DFMA R12, R8, -R6, R10 ;  /* 0x80000006080c722b */ /* 0x000fd0000000000a */
[----:B------:R-:W-:-:S10]  /*4750*/  DFMA R4, R4, R12, R8 ;  /* 0x0000000c0404722b */ /* 0x000fd40000000008 */
[----:B------:R-:W-:-:S05]  /*4760*/  FFMA R0, RZ, R7, R5 ;  /* 0x00000007ff007223 */ /* 0x000fca0000000005 */
[----:B------:R-:W-:-:S13]  /*4770*/  FSETP.GT.AND P0, PT, |R0|, 1.469367938527859385e-39, PT ;  /* 0x001000000000780b */ /* 0x000fda0003f04200 */
[----:B------:R-:W-:Y:S05]  /*4780*/  @P0 BRA P1, `(.L_x_61) ;  /* 0x0000000000180947 */ /* 0x000fea0000800000 */
[----:B------:R-:W-:Y:S01]  /*4790*/  IMAD.MOV.U32 R8, RZ, RZ, R10 ;  /* 0x000000ffff087224 */ /* 0x000fe200078e000a */
[----:B------:R-:W-:Y:S01]  /*47a0*/  MOV R0, 0x47d0 ;  /* 0x000047d000007802 */ /* 0x000fe20000000f00 */
[----:B------:R-:W-:-:S07]  /*47b0*/  IMAD.MOV.U32 R9, RZ, RZ, R11 ;  /* 0x000000ffff097224 */ /* 0x000fce00078e000b */
[----:B------:R-:W-:Y:S05]  /*47c0*/  CALL.REL.NOINC `($__internal_0_$__cuda_sm20_div_rn_f64_full) ;  /* 0x00000000001c7944 */ /* 0x000fea0003c00000 */
[----:B------:R-:W-:Y:S02]  /*47d0*/  IMAD.MOV.U32 R4, RZ, RZ, R12 ;  /* 0x000000ffff047224 */ /* 0x000fe400078e000c */
[----:B------:R-:W-:-:S07]  /*47e0*/  IMAD.MOV.U32 R5, RZ, RZ, R13 ;  /* 0x000000ffff057224 */ /* 0x000fce00078e000d */
.L_x_61:
[----:B------:R-:W-:Y:S05]  /*47f0*/  BSYNC.RECONVERGENT B0 ;  /* 0x0000000000007941 */ /* 0x000fea0003800200 */
.L_x_60:
[----:B------:R-:W0:Y:S02]  /*4800*/  LDC.64 R6, c[0x0][0x3c0] ;  /* 0x0000f000ff067b82 */ /* 0x000e240000000a00 */
[----:B0-----:R-:W-:-:S05]  /*4810*/  IMAD.WIDE.U32 R2, R2, 0x8, R6 ;  /* 0x0000000802027825 */ /* 0x001fca00078e0006 */
[----:B------:R-:W-:Y:S01]  /*4820*/  STG.E.64 desc[UR36][R2.64], R4 ;  /* 0x0000000402007986 */ /* 0x000fe2000c101b24 */
[----:B------:R-:W-:Y:S05]  /*4830*/  EXIT ;  /* 0x000000000000794d */ /* 0x000fea0003800000 */
        .weak           $__internal_0_$__cuda_sm20_div_rn_f64_full
        .type           $__internal_0_$__cuda_sm20_div_rn_f64_full,@function
        .size           $__internal_0_$__cuda_sm20_div_rn_f64_full,($__internal_1_$__cuda_sm20_dsqrt_rn_f64_mediumpath_v1 - $__internal_0_$__cuda_sm20_div_rn_f64_full)
$__internal_0_$__cuda_sm20_div_rn_f64_full:
[C---:B------:R-:W-:Y:S01]  /*4840*/  FSETP.GEU.AND P0, PT, |R7|.reuse, 1.469367938527859385e-39, PT ;  /* 0x001000000700780b */ /* 0x040fe20003f0e200 */
[----:B------:R-:W-:Y:S01]  /*4850*/  IMAD.MOV.U32 R16, RZ, RZ, 0x1 ;  /* 0x00000001ff107424 */ /* 0x000fe200078e00ff */
[----:B------:R-:W-:Y:S01]  /*4860*/  LOP3.LUT R4, R7, 0x800fffff, RZ, 0xc0, !PT ;  /* 0x800fffff07047812 */ /* 0x000fe200078ec0ff */
[----:B------:R-:W-:Y:S01]  /*4870*/  BSSY.RECONVERGENT B1, `(.L_x_62) ;  /* 0x0000055000017945 */ /* 0x000fe20003800200 */
[C---:B------:R-:W-:Y:S02]  /*4880*/  FSETP.GEU.AND P2, PT, |R9|.reuse, 1.469367938527859385e-39, PT ;  /* 0x001000000900780b */ /* 0x040fe40003f4e200 */
[----:B------:R-:W-:Y:S01]  /*4890*/  LOP3.LUT R5, R4, 0x3ff00000, RZ, 0xfc, !PT ;  /* 0x3ff0000004057812 */ /* 0x000fe200078efcff */
[----:B------:R-:W-:Y:S01]  /*48a0*/  IMAD.MOV.U32 R4, RZ, RZ, R6 ;  /* 0x000000ffff047224 */ /* 0x000fe200078e0006 */
[----:B------:R-:W-:Y:S02]  /*48b0*/  LOP3.LUT R3, R9, 0x7ff00000, RZ, 0xc0, !PT ;  /* 0x7ff0000009037812 */ /* 0x000fe400078ec0ff */
[----:B------:R-:W-:-:S03]  /*48c0*/  LOP3.LUT R14, R7, 0x7ff00000, RZ, 0xc0, !PT ;  /* 0x7ff00000070e7812 */ /* 0x000fc600078ec0ff */
[----:B------:R-:W-:Y:S01]  /*48d0*/  @!P0 DMUL R4, R6, 8.98846567431157953865e+307 ;  /* 0x7fe0000006048828 */ /* 0x000fe20000000000 */
[----:B------:R-:W-:-:S03]  /*48e0*/  ISETP.GE.U32.AND P1, PT, R3, R14, PT ;  /* 0x0000000e0300720c */ /* 0x000fc60003f26070 */
[----:B------:R-:W-:Y:S01]  /*48f0*/  @!P2 LOP3.LUT R12, R7, 0x7ff00000, RZ, 0xc0, !PT ;  /* 0x7ff00000070ca812 */ /* 0x000fe200078ec0ff */
[----:B------:R-:W-:Y:S01]  /*4900*/  @!P2 IMAD.MOV.U32 R18, RZ, RZ, RZ ;  /* 0x000000ffff12a224 */ /* 0x000fe200078e00ff */
[----:B------:R-:W0:Y:S02]  /*4910*/  MUFU.RCP64H R17, R5 ;  /* 0x0000000500117308 */ /* 0x000e240000001800 */
[----:B------:R-:W-:Y:S01]  /*4920*/  @!P2 ISETP.GE.U32.AND P3, PT, R3, R12, PT ;  /* 0x0000000c0300a20c */ /* 0x000fe20003f66070 */
[----:B------:R-:W-:-:S05]  /*4930*/  IMAD.MOV.U32 R12, RZ, RZ, 0x1ca00000 ;  /* 0x1ca00000ff0c7424 */ /* 0x000fca00078e00ff */
[----:B------:R-:W-:-:S04]  /*4940*/  @!P2 SEL R13, R12, 0x63400000, !P3 ;  /* 0x634000000c0da807 */ /* 0x000fc80005800000 */
[----:B------:R-:W-:-:S04]  /*4950*/  @!P2 LOP3.LUT R13, R13, 0x80000000, R9, 0xf8, !PT ;  /* 0x800000000d0da812 */ /* 0x000fc800078ef809 */
[----:B------:R-:W-:Y:S01]  /*4960*/  @!P2 LOP3.LUT R19, R13, 0x100000, RZ, 0xfc, !PT ;  /* 0x001000000d13a812 */ /* 0x000fe200078efcff */
[----:B0-----:R-:W-:-:S08]  /*4970*/  DFMA R10, R16, -R4, 1 ;  /* 0x3ff00000100a742b */ /* 0x001fd00000000804 */
[----:B------:R-:W-:-:S08]  /*4980*/  DFMA R10, R10, R10, R10 ;  /* 0x0000000a0a0a722b */ /* 0x000fd0000000000a */
[----:B------:R-:W-:Y:S01]  /*4990*/  DFMA R16, R16, R10, R16 ;  /* 0x0000000a1010722b */ /* 0x000fe20000000010 */
[----:B------:R-:W-:Y:S01]  /*49a0*/  SEL R11, R12, 0x63400000, !P1 ;  /* 0x634000000c0b7807 */ /* 0x000fe20004800000 */
[----:B------:R-:W-:-:S03]  /*49b0*/  IMAD.MOV.U32 R10, RZ, RZ, R8 ;  /* 0x000000ffff0a7224 */ /* 0x000fc600078e0008 */
[----:B------:R-:W-:-:S03]  /*49c0*/  LOP3.LUT R11, R11, 0x800fffff, R9, 0xf8, !PT ;  /* 0x800fffff0b0b7812 */ /* 0x000fc600078ef809 */
[----:B------:R-:W-:-:S03]  /*49d0*/  DFMA R20, R16, -R4, 1 ;  /* 0x3ff000001014742b */ /* 0x000fc60000000804 */
[----:B------:R-:W-:-:S05]  /*49e0*/  @!P2 DFMA R10, R10, 2, -R18 ;  /* 0x400000000a0aa82b */ /* 0x000fca0000000812 */
[----:B------:R-:W-:Y:S01]  /*49f0*/  DFMA R16, R16, R20, R16 ;  /* 0x000000141010722b */ /* 0x000fe20000000010 */
[----:B------:R-:W-:Y:S02]  /*4a00*/  IMAD.MOV.U32 R21, RZ, RZ, R3 ;  /* 0x000000ffff157224 */ /* 0x000fe400078e0003 */
[----:B------:R-:W-:Y:S01]  /*4a10*/  IMAD.MOV.U32 R20, RZ, RZ, R14 ;  /* 0x000000ffff147224 */ /* 0x000fe200078e000e */
[----:B------:R-:W-:Y:S02]  /*4a20*/  @!P0 LOP3.LUT R20, R5, 0x7ff00000, RZ, 0xc0, !PT ;  /* 0x7ff0000005148812 */ /* 0x000fe400078ec0ff */
[----:B------:R-:W-:Y:S02]  /*4a30*/  @!P2 LOP3.LUT R21, R11, 0x7ff00000, RZ, 0xc0, !PT ;  /* 0x7ff000000b15a812 */ /* 0x000fe400078ec0ff */
[----:B------:R-:W-:Y:S01]  /*4a40*/  DMUL R18, R16, R10 ;  /* 0x0000000a10127228 */ /* 0x000fe20000000000 */
[----:B------:R-:W-:Y:S02]  /*4a50*/  VIADD R22, R20, 0xffffffff ;  /* 0xffffffff14167836 */ /* 0x000fe40000000000 */
[----:B------:R-:W-:-:S05]  /*4a60*/  VIADD R13, R21, 0xffffffff ;  /* 0xffffffff150d7836 */ /* 0x000fca0000000000 */
[----:B------:R-:W-:Y:S01]  /*4a70*/  DFMA R14, R18, -R4, R10 ;  /* 0x80000004120e722b */ /* 0x000fe2000000000a */
[----:B------:R-:W-:-:S04]  /*4a80*/  ISETP.GT.U32.AND P0, PT, R13, 0x7feffffe, PT ;  /* 0x7feffffe0d00780c */ /* 0x000fc80003f04070 */
[----:B------:R-:W-:-:S03]  /*4a90*/  ISETP.GT.U32.OR P0, PT, R22, 0x7feffffe, P0 ;  /* 0x7feffffe1600780c */ /* 0x000fc60000704470 */
[----:B------:R-:W-:-:S10]  /*4aa0*/  DFMA R14, R16, R14, R18 ;  /* 0x0000000e100e722b */ /* 0x000fd40000000012 */
[----:B------:R-:W-:Y:S05]  /*4ab0*/  @P0 BRA `(.L_x_63) ;  /* 0x00000000006c0947 */ /* 0x000fea0003800000 */
[----:B------:R-:W-:-:S04]  /*4ac0*/  LOP3.LUT R16, R7, 0x7ff00000, RZ, 0xc0, !PT ;  /* 0x7ff0000007107812 */ /* 0x000fc800078ec0ff */
[CC--:B------:R-:W-:Y:S02]  /*4ad0*/  VIADDMNMX R8, R3.reuse, -R16.reuse, 0xb9600000, !PT ;  /* 0xb960000003087446 */ /* 0x0c0fe40007800910 */
[----:B------:R-:W-:Y:S02]  /*4ae0*/  ISETP.GE.U32.AND P0, PT, R3, R16, PT ;  /* 0x000000100300720c */ /* 0x000fe40003f06070 */
[----:B------:R-:W-:Y:S02]  /*4af0*/  VIMNMX R8, PT, PT, R8, 0x46a00000, PT ;  /* 0x46a0000008087848 */ /* 0x000fe40003fe0100 */
[----:B------:R-:W-:-:S05]  /*4b00*/  SEL R3, R12, 0x63400000, !P0 ;  /* 0x634000000c037807 */ /* 0x000fca0004000000 */
[----:B------:R-:W-:Y:S02]  /*4b10*/  IMAD.IADD R3, R8, 0x1, -R3 ;  /* 0x0000000108037824 */ /* 0x000fe400078e0a03 */
[----:B------:R-:W-:Y:S02]  /*4b20*/  IMAD.MOV.U32 R8, RZ, RZ, RZ ;  /* 0x000000ffff087224 */ /* 0x000fe400078e00ff */
[----:B------:R-:W-:-:S06]  /*4b30*/  VIADD R9, R3, 0x7fe00000 ;  /* 0x7fe0000003097836 */ /* 0x000fcc0000000000 */
[----:B------:R-:W-:-:S10]  /*4b40*/  DMUL R12, R14, R8 ;  /* 0x000000080e0c7228 */ /* 0x000fd40000000000 */
[----:B------:R-:W-:-:S13]  /*4b50*/  FSETP.GTU.AND P0, PT, |R13|, 1.469367938527859385e-39, PT ;  /* 0x001000000d00780b */ /* 0x000fda0003f0c200 */
[----:B------:R-:W-:Y:S05]  /*4b60*/  @P0 BRA `(.L_x_64) ;  /* 0x0000000000940947 */ /* 0x000fea0003800000 */
[----:B------:R-:W-:Y:S01]  /*4b70*/  DFMA R4, R14, -R4, R10 ;  /* 0x800000040e04722b */ /* 0x000fe2000000000a */
[----:B------:R-:W-:-:S09]  /*4b80*/  IMAD.MOV.U32 R8, RZ, RZ, RZ ;  /* 0x000000ffff087224 */ /* 0x000fd200078e00ff */
[C---:B------:R-:W-:Y:S02]  /*4b90*/  FSETP.NEU.AND P0, PT, R5.reuse, RZ, PT ;  /* 0x000000ff0500720b */ /* 0x040fe40003f0d000 */
[----:B------:R-:W-:-:S04]  /*4ba0*/  LOP3.LUT R7, R5, 0x80000000, R7, 0x48, !PT ;  /* 0x8000000005077812 */ /* 0x000fc800078e4807 */
[----:B------:R-:W-:-:S07]  /*4bb0*/  LOP3.LUT R9, R7, R9, RZ, 0xfc, !PT ;  /* 0x0000000907097212 */ /* 0x000fce00078efcff */
[----:B------:R-:W-:Y:S05]  /*4bc0*/  @!P0 BRA `(.L_x_64) ;  /* 0x00000000007c8947 */ /* 0x000fea0003800000 */
[----:B------:R-:W-:Y:S01]  /*4bd0*/  IMAD.MOV R5, RZ, RZ, -R3 ;  /* 0x000000ffff057224 */ /* 0x000fe200078e0a03 */
[----:B------:R-:W-:Y:S01]  /*4be0*/  DMUL.RP R8, R14, R8 ;  /* 0x000000080e087228 */ /* 0x000fe20000008000 */
[----:B------:R-:W-:Y:S01]  /*4bf0*/  IMAD.MOV.U32 R4, RZ, RZ, RZ ;  /* 0x000000ffff047224 */ /* 0x000fe200078e00ff */
[----:B------:R-:W-:-:S05]  /*4c00*/  IADD3 R3, PT, PT, -R3, -0x43300000, RZ ;  /* 0xbcd0000003037810 */ /* 0x000fca0007ffe1ff */
[----:B------:R-:W-:-:S03]  /*4c10*/  DFMA R4, R12, -R4, R14 ;  /* 0x800000040c04722b */ /* 0x000fc6000000000e */
[----:B------:R-:W-:-:S07]  /*4c20*/  LOP3.LUT R7, R9, R7, RZ, 0x3c, !PT ;  /* 0x0000000709077212 */ /* 0x000fce00078e3cff */
[----:B------:R-:W-:-:S04]  /*4c30*/  FSETP.NEU.AND P0, PT, |R5|, R3, PT ;  /* 0x000000030500720b */ /* 0x000fc80003f0d200 */
[----:B------:R-:W-:Y:S02]  /*4c40*/  FSEL R12, R8, R12, !P0 ;  /* 0x0000000c080c7208 */ /* 0x000fe40004000000 */
[----:B------:R-:W-:Y:S01]  /*4c50*/  FSEL R13, R7, R13, !P0 ;  /* 0x0000000d070d7208 */ /* 0x000fe20004000000 */
[----:B------:R-:W-:Y:S06]  /*4c60*/  BRA `(.L_x_64) ;  /* 0x0000000000547947 */ /* 0x000fec0003800000 */
.L_x_63:
[----:B------:R-:W-:-:S14]  /*4c70*/  DSETP.NAN.AND P0, PT, R8, R8, PT ;  /* 0x000000080800722a */ /* 0x000fdc0003f08000 */
[----:B------:R-:W-:Y:S05]  /*4c80*/  @P0 BRA `(.L_x_65) ;  /* 0x0000000000440947 */ /* 0x000fea0003800000 */
[----:B------:R-:W-:-:S14]  /*4c90*/  DSETP.NAN.AND P0, PT, R6, R6, PT ;  /* 0x000000060600722a */ /* 0x000fdc0003f08000 */
[----:B------:R-:W-:Y:S05]  /*4ca0*/  @P0 BRA `(.L_x_66) ;  /* 0x0000000000300947 */ /* 0x000fea0003800000 */
[----:B------:R-:W-:Y:S01]  /*4cb0*/  ISETP.NE.AND P0, PT, R21, R20, PT ;  /* 0x000000141500720c */ /* 0x000fe20003f05270 */
[----:B------:R-:W-:Y:S02]  /*4cc0*/  IMAD.MOV.U32 R12, RZ, RZ, 0x0 ;  /* 0x00000000ff0c7424 */ /* 0x000fe400078e00ff */
[----:B------:R-:W-:-:S10]  /*4cd0*/  IMAD.MOV.U32 R13, RZ, RZ, -0x80000 ;  /* 0xfff80000ff0d7424 */ /* 0x000fd400078e00ff */
[----:B------:R-:W-:Y:S05]  /*4ce0*/  @!P0 BRA `(.L_x_64) ;  /* 0x0000000000348947 */ /* 0x000fea0003800000 */
[----:B------:R-:W-:Y:S02]  /*4cf0*/  ISETP.NE.AND P0, PT, R21, 0x7ff00000, PT ;  /* 0x7ff000001500780c */ /* 0x000fe40003f05270 */
[----:B------:R-:W-:Y:S02]  /*4d00*/  LOP3.LUT R13, R9, 0x80000000, R7, 0x48, !PT ;  /* 0x80000000090d7812 */ /* 0x000fe400078e4807 */
[----:B------:R-:W-:-:S13]  /*4d10*/  ISETP.EQ.OR P0, PT, R20, RZ, !P0 ;  /* 0x000000ff1400720c */ /* 0x000fda0004702670 */
[----:B------:R-:W-:Y:S01]  /*4d20*/  @P0 LOP3.LUT R3, R13, 0x7ff00000, RZ, 0xfc, !PT ;  /* 0x7ff000000d030812 */ /* 0x000fe200078efcff */
[----:B------:R-:W-:Y:S02]  /*4d30*/  @!P0 IMAD.MOV.U32 R12, RZ, RZ, RZ ;  /* 0x000000ffff0c8224 */ /* 0x000fe400078e00ff */
[----:B------:R-:W-:Y:S02]  /*4d40*/  @P0 IMAD.MOV.U32 R12, RZ, RZ, RZ ;  /* 0x000000ffff0c0224 */ /* 0x000fe400078e00ff */
[----:B------:R-:W-:Y:S01]  /*4d50*/  @P0 IMAD.MOV.U32 R13, RZ, RZ, R3 ;  /* 0x000000ffff0d0224 */ /* 0x000fe200078e0003 */
[----:B------:R-:W-:Y:S06]  /*4d60*/  BRA `(.L_x_64) ;  /* 0x0000000000147947 */ /* 0x000fec0003800000 */
.L_x_66:
[----:B------:R-:W-:Y:S01]  /*4d70*/  LOP3.LUT R13, R7, 0x80000, RZ, 0xfc, !PT ;  /* 0x00080000070d7812 */ /* 0x000fe200078efcff */
[----:B------:R-:W-:Y:S01]  /*4d80*/  IMAD.MOV.U32 R12, RZ, RZ, R6 ;  /* 0x000000ffff0c7224 */ /* 0x000fe200078e0006 */
[----:B------:R-:W-:Y:S06]  /*4d90*/  BRA `(.L_x_64) ;  /* 0x0000000000087947 */ /* 0x000fec0003800000 */
.L_x_65:
[----:B------:R-:W-:Y:S01]  /*4da0*/  LOP3.LUT R13, R9, 0x80000, RZ, 0xfc, !PT ;  /* 0x00080000090d7812 */ /* 0x000fe200078efcff */
[----:B------:R-:W-:-:S07]  /*4db0*/  IMAD.MOV.U32 R12, RZ, RZ, R8 ;  /* 0x000000ffff0c7224 */ /* 0x000fce00078e0008 */
.L_x_64:
[----:B------:R-:W-:Y:S05]  /*4dc0*/  BSYNC.RECONVERGENT B1 ;  /* 0x0000000000017941 */ /* 0x000fea0003800200 */
.L_x_62:
[----:B------:R-:W-:Y:S02]  /*4dd0*/  IMAD.MOV.U32 R4, RZ, RZ, R0 ;  /* 0x000000ffff047224 */ /* 0x000fe400078e0000 */
[----:B------:R-:W-:-:S04]  /*4de0*/  IMAD.MOV.U32 R5, RZ, RZ, 0x0 ;  /* 0x00000000ff057424 */ /* 0x000fc800078e00ff */
[----:B------:R-:W-:Y:S05]  /*4df0*/  RET.REL.NODEC R4 `(calc_spearman_rho) ;  /* 0xffffffb004807950 */ /* 0x000fea0003c3ffff */
        .weak           $__internal_1_$__cuda_sm20_dsqrt_rn_f64_mediumpath_v1
        .type           $__internal_1_$__cuda_sm20_dsqrt_rn_f64_mediumpath_v1,@function
        .size           $__internal_1_$__cuda_sm20_dsqrt_rn_f64_mediumpath_v1,($__internal_2_$__cuda_sm3x_div_rn_noftz_f32_slowpath - $__internal_1_$__cuda_sm20_dsqrt_rn_f64_mediumpath_v1)
$__internal_1_$__cuda_sm20_dsqrt_rn_f64_mediumpath_v1:
[----:B------:R-:W-:Y:S01]  /*4e00*/  ISETP.GE.U32.AND P0, PT, R4, -0x3400000, PT ;  /* 0xfcc000000400780c */ /* 0x000fe20003f06070 */
[----:B------:R-:W-:Y:S01]  /*4e10*/  BSSY.RECONVERGENT B1, `(.L_x_67) ;  /* 0x0000026000017945 */ /* 0x000fe20003800200 */
[----:B------:R-:W-:Y:S02]  /*4e20*/  IMAD.MOV.U32 R14, RZ, RZ, R16 ;  /* 0x000000ffff0e7224 */ /* 0x000fe400078e0010 */
[----:B------:R-:W-:Y:S02]  /*4e30*/  IMAD.MOV.U32 R4, RZ, RZ, R18 ;  /* 0x000000ffff047224 */ /* 0x000fe400078e0012 */
[----:B------:R-:W-:-:S07]  /*4e40*/  IMAD.MOV.U32 R5, RZ, RZ, R19 ;  /* 0x000000ffff057224 */ /* 0x000fce00078e0013 */
[----:B------:R-:W-:Y:S05]  /*4e50*/  @!P0 BRA `(.L_x_68) ;  /* 0x0000000000208947 */ /* 0x000fea0003800000 */
[----:B------:R-:W-:-:S10]  /*4e60*/  DFMA.RM R4, R4, R14, R8 ;  /* 0x0000000e0404722b */ /* 0x000fd40000004008 */
[----:B------:R-:W-:-:S05]  /*4e70*/  IADD3 R8, P0, PT, R4, 0x1, RZ ;  /* 0x0000000104087810 */ /* 0x000fca0007f1e0ff */
[----:B------:R-:W-:-:S06]  /*4e80*/  IMAD.X R9, RZ, RZ, R5, P0 ;  /* 0x000000ffff097224 */ /* 0x000fcc00000e0605 */
[----:B------:R-:W-:-:S08]  /*4e90*/  DFMA.RP R6, -R4, R8, R6 ;  /* 0x000000080406722b */ /* 0x000fd00000008106 */
[----:B------:R-:W-:-:S06]  /*4ea0*/  DSETP.GT.AND P0, PT, R6, RZ, PT ;  /* 0x000000ff0600722a */ /* 0x000fcc0003f04000 */
[----:B------:R-:W-:Y:S02]  /*4eb0*/  FSEL R4, R8, R4, P0 ;  /* 0x0000000408047208 */ /* 0x000fe40000000000 */
[----:B------:R-:W-:Y:S01]  /*4ec0*/  FSEL R5, R9, R5, P0 ;  /* 0x0000000509057208 */ /* 0x000fe20000000000 */
[----:B------:R-:W-:Y:S06]  /*4ed0*/  BRA `(.L_x_69) ;  /* 0x0000000000647947 */ /* 0x000fec0003800000 */
.L_x_68:
[----:B------:R-:W-:-:S14]  /*4ee0*/  DSETP.NE.AND P0, PT, R6, RZ, PT ;  /* 0x000000ff0600722a */ /* 0x000fdc0003f05000 */
[----:B------:R-:W-:Y:S05]  /*4ef0*/  @!P0 BRA `(.L_x_70) ;  /* 0x0000000000588947 */ /* 0x000fea0003800000 */
[----:B------:R-:W-:-:S13]  /*4f00*/  ISETP.GE.AND P0, PT, R7, RZ, PT ;  /* 0x000000ff0700720c */ /* 0x000fda0003f06270 */
[----:B------:R-:W-:Y:S02]  /*4f10*/  @!P0 IMAD.MOV.U32 R4, RZ, RZ, 0x0 ;  /* 0x00000000ff048424 */ /* 0x000fe400078e00ff */
[----:B------:R-:W-:Y:S01]  /*4f20*/  @!P0 IMAD.MOV.U32 R5, RZ, RZ, -0x80000 ;  /* 0xfff80000ff058424 */ /* 0x000fe200078e00ff */
[----:B------:R-:W-:Y:S06]  /*4f30*/  @!P0 BRA `(.L_x_69) ;  /* 0x00000000004c8947 */ /* 0x000fec0003800000 */
[----:B------:R-:W-:-:S13]  /*4f40*/  ISETP.GT.AND P0, PT, R7, 0x7fefffff, PT ;  /* 0x7fefffff0700780c */ /* 0x000fda0003f04270 */
[----:B------:R-:W-:Y:S05]  /*4f50*/  @P0 BRA `(.L_x_70) ;  /* 0x0000000000400947 */ /* 0x000fea0003800000 */
[----:B------:R-:W-:Y:S01]  /*4f60*/  DMUL R4, R6, 8.11296384146066816958e+31 ;  /* 0x4690000006047828 */ /* 0x000fe20000000000 */
[----:B------:R-:W-:Y:S02]  /*4f70*/  IMAD.MOV.U32 R12, RZ, RZ, 0x0 ;  /* 0x00000000ff0c7424 */ /* 0x000fe400078e00ff */
[----:B------:R-:W-:Y:S02]  /*4f80*/  IMAD.MOV.U32 R6, RZ, RZ, RZ ;  /* 0x000000ffff067224 */ /* 0x000fe400078e00ff */
[----:B------:R-:W-:Y:S01]  /*4f90*/  IMAD.MOV.U32 R13, RZ, RZ, 0x3fd80000 ;  /* 0x3fd80000ff0d7424 */ /* 0x000fe200078e00ff */
[----:B------:R-:W0:Y:S03]  /*4fa0*/  MUFU.RSQ64H R7, R5 ;  /* 0x0000000500077308 */ /* 0x000e260000001c00 */
[----:B0-----:R-:W-:-:S08]  /*4fb0*/  DMUL R8, R6, R6 ;  /* 0x0000000606087228 */ /* 0x001fd00000000000 */
[----:B------:R-:W-:-:S08]  /*4fc0*/  DFMA R8, R4, -R8, 1 ;  /* 0x3ff000000408742b */ /* 0x000fd00000000808 */
[----:B------:R-:W-:Y:S02]  /*4fd0*/  DFMA R12, R8, R12, 0.5 ;  /* 0x3fe00000080c742b */ /* 0x000fe4000000000c */
[----:B------:R-:W-:-:S08]  /*4fe0*/  DMUL R8, R6, R8 ;  /* 0x0000000806087228 */ /* 0x000fd00000000000 */
[----:B------:R-:W-:-:S08]  /*4ff0*/  DFMA R8, R12, R8, R6 ;  /* 0x000000080c08722b */ /* 0x000fd00000000006 */
[----:B------:R-:W-:Y:S02]  /*5000*/  DMUL R6, R4, R8 ;  /* 0x0000000804067228 */ /* 0x000fe40000000000 */
[----:B------:R-:W-:-:S06]  /*5010*/  VIADD R9, R9, 0xfff00000 ;  /* 0xfff0000009097836 */ /* 0x000fcc0000000000 */
[----:B------:R-:W-:-:S08]  /*5020*/  DFMA R12, R6, -R6, R4 ;  /* 0x80000006060c722b */ /* 0x000fd00000000004 */
[----:B------:R-:W-:-:S10]  /*5030*/  DFMA R4, R8, R12, R6 ;  /* 0x0000000c0804722b */ /* 0x000fd40000000006 */
[----:B------:R-:W-:Y:S01]  /*5040*/  VIADD R5, R5, 0xfcb00000 ;  /* 0xfcb0000005057836 */ /* 0x000fe20000000000 */
[----:B------:R-:W-:Y:S06]  /*5050*/  BRA `(.L_x_69) ;  /* 0x0000000000047947 */ /* 0x000fec0003800000 */
.L_x_70:
[----:B------:R-:W-:-:S11]  /*5060*/  DADD R4, R6, R6 ;  /* 0x0000000006047229 */ /* 0x000fd60000000006 */
.L_x_69:
[----:B------:R-:W-:Y:S05]  /*5070*/  BSYNC.RECONVERGENT B1 ;  /* 0x0000000000017941 */ /* 0x000fea0003800200 */
.L_x_67:
[----:B------:R-:W-:Y:S02]  /*5080*/  IMAD.MOV.U32 R6, RZ, RZ, R4 ;  /* 0x000000ffff067224 */ /* 0x000fe400078e0004 */
[----:B------:R-:W-:Y:S02]  /*5090*/  IMAD.MOV.U32 R7, RZ, RZ, R5 ;  /* 0x000000ffff077224 */ /* 0x000fe400078e0005 */
[----:B------:R-:W-:Y:S02]  /*50a0*/  IMAD.MOV.U32 R4, RZ, RZ, R0 ;  /* 0x000000ffff047224 */ /* 0x000fe400078e0000 */
[----:B------:R-:W-:-:S04]  /*50b0*/  IMAD.MOV.U32 R5, RZ, RZ, 0x0 ;  /* 0x00000000ff057424 */ /* 0x000fc800078e00ff */
[----:B------:R-:W-:Y:S05]  /*50c0*/  RET.REL.NODEC R4 `(calc_spearman_rho) ;  /* 0xffffffac04cc7950 */ /* 0x000fea0003c3ffff */
        .weak           $__internal_2_$__cuda_sm3x_div_rn_noftz_f32_slowpath
        .type           $__internal_2_$__cuda_sm3x_div_rn_noftz_f32_slowpath,@function
        .size           $__internal_2_$__cuda_sm3x_div_rn_noftz_f32_slowpath,(.L_x_85 - $__internal_2_$__cuda_sm3x_div_rn_noftz_f32_slowpath)
$__internal_2_$__cuda_sm3x_div_rn_noftz_f32_slowpath:
[--C-:B------:R-:W-:Y:S01]  /*50d0*/  SHF.R.U32.HI R11, RZ, 0x17, R8.reuse ;  /* 0x00000017ff0b7819 */ /* 0x100fe20000011608 */
[----:B------:R-:W-:Y:S01]  /*50e0*/  BSSY.RECONVERGENT B1, `(.L_x_71) ;  /* 0x0000063000017945 */ /* 0x000fe20003800200 */
[----:B------:R-:W-:Y:S01]  /*50f0*/  SHF.R.U32.HI R7, RZ, 0x17, R17 ;  /* 0x00000017ff077819 */ /* 0x000fe20000011611 */
[----:B------:R-:W-:Y:S01]  /*5100*/  IMAD.MOV.U32 R14, RZ, RZ, R8 ;  /* 0x000000ffff0e7224 */ /* 0x000fe200078e0008 */
[----:B------:R-:W-:Y:S02]  /*5110*/  LOP3.LUT R11, R11, 0xff, RZ, 0xc0, !PT ;  /* 0x000000ff0b0b7812 */ /* 0x000fe400078ec0ff */
[----:B------:R-:W-:-:S03]  /*5120*/  LOP3.LUT R18, R7, 0xff, RZ, 0xc0, !PT ;  /* 0x000000ff07127812 */ /* 0x000fc600078ec0ff */
[----:B------:R-:W-:Y:S02]  /*5130*/  VIADD R13, R11, 0xffffffff ;  /* 0xffffffff0b0d7836 */ /* 0x000fe40000000000 */
[----:B------:R-:W-:-:S03]  /*5140*/  VIADD R7, R18, 0xffffffff ;  /* 0xffffffff12077836 */ /* 0x000fc60000000000 */
[----:B------:R-:W-:-:S04]  /*5150*/  ISETP.GT.U32.AND P0, PT, R13, 0xfd, PT ;  /* 0x000000fd0d00780c */ /* 0x000fc80003f04070 */
[----:B------:R-:W-:-:S13]  /*5160*/  ISETP.GT.U32.OR P0, PT, R7, 0xfd, P0 ;  /* 0x000000fd0700780c */ /* 0x000fda0000704470 */
[----:B------:R-:W-:Y:S01]  /*5170*/  @!P0 IMAD.MOV.U32 R9, RZ, RZ, RZ ;  /* 0x000000ffff098224 */ /* 0x000fe200078e00ff */
[----:B------:R-:W-:Y:S06]  /*5180*/  @!P0 BRA `(.L_x_72) ;  /* 0x00000000005c8947 */ /* 0x000fec0003800000 */
[----:B------:R-:W-:Y:S02]  /*5190*/  FSETP.GTU.FTZ.AND P0, PT, |R17|, +INF , PT ;  /* 0x7f8000001100780b */ /* 0x000fe40003f1c200 */
[----:B------:R-:W-:-:S04]  /*51a0*/  FSETP.GTU.FTZ.AND P1, PT, |R8|, +INF , PT ;  /* 0x7f8000000800780b */ /* 0x000fc80003f3c200 */
[----:B------:R-:W-:-:S13]  /*51b0*/  PLOP3.LUT P0, PT, P0, P1, PT, 0xf8, 0x8f ;  /* 0x00000000008f781c */ /* 0x000fda0000703f70 */
[----:B------:R-:W-:Y:S05]  /*51c0*/  @P0 BRA `(.L_x_73) ;  /* 0x00000004004c0947 */ /* 0x000fea0003800000 */
[----:B------:R-:W-:-:S13]  /*51d0*/  LOP3.LUT P0, RZ, R14, 0x7fffffff, R17, 0xc8, !PT ;  /* 0x7fffffff0eff7812 */ /* 0x000fda000780c811 */
[----:B------:R-:W-:Y:S05]  /*51e0*/  @!P0 BRA `(.L_x_74) ;  /* 0x00000004003c8947 */ /* 0x000fea0003800000 */
[C---:B------:R-:W-:Y:S02]  /*51f0*/  FSETP.NEU.FTZ.AND P0, PT, |R17|.reuse, +INF , PT ;  /* 0x7f8000001100780b */ /* 0x040fe40003f1d200 */
[----:B------:R-:W-:Y:S02]  /*5200*/  FSETP.NEU.FTZ.AND P3, PT, |R8|, +INF , PT ;  /* 0x7f8000000800780b */ /* 0x000fe40003f7d200 */
[----:B------:R-:W-:-:S11]  /*5210*/  FSETP.NEU.FTZ.AND P1, PT, |R17|, +INF , PT ;  /* 0x7f8000001100780b */ /* 0x000fd60003f3d200 */
[----:B------:R-:W-:Y:S05]  /*5220*/  @!P3 BRA !P0, `(.L_x_74) ;  /* 0x00000004002cb947 */ /* 0x000fea0004000000 */
[----:B------:R-:W-:-:S04]  /*5230*/  LOP3.LUT P0, RZ, R17, 0x7fffffff, RZ, 0xc0, !PT ;  /* 0x7fffffff11ff7812 */ /* 0x000fc8000780c0ff */
[----:B------:R-:W-:-:S13]  /*5240*/  PLOP3.LUT P0, PT, P3, P0, PT, 0x2f, 0xf2 ;  /* 0x0000000000f2781c */ /* 0x000fda0001f00577 */
[----:B------:R-:W-:Y:S05]  /*5250*/  @P0 BRA `(.L_x_75) ;  /* 0x0000000400180947 */ /* 0x000fea0003800000 */
[----:B------:R-:W-:-:S04]  /*5260*/  LOP3.LUT P0, RZ, R14, 0x7fffffff, RZ, 0xc0, !PT ;  /* 0x7fffffff0eff7812 */ /* 0x000fc8000780c0ff */
[----:B------:R-:W-:-:S13]  /*5270*/  PLOP3.LUT P0, PT, P1, P0, PT, 0x2f, 0xf2 ;  /* 0x0000000000f2781c */ /* 0x000fda0000f00577 */
[----:B------:R-:W-:Y:S05]  /*5280*/  @P0 BRA `(.L_x_76) ;  /* 0x0000000400000947 */ /* 0x000fea0003800000 */
[----:B------:R-:W-:Y:S02]  /*5290*/  ISETP.GE.AND P0, PT, R7, RZ, PT ;  /* 0x000000ff0700720c */ /* 0x000fe40003f06270 */
[----:B------:R-:W-:-:S11]  /*52a0*/  ISETP.GE.AND P1, PT, R13, RZ, PT ;  /* 0x000000ff0d00720c */ /* 0x000fd60003f26270 */
[----:B------:R-:W-:Y:S02]  /*52b0*/  @P0 IMAD.MOV.U32 R9, RZ, RZ, RZ ;  /* 0x000000ffff090224 */ /* 0x000fe400078e00ff */
[----:B------:R-:W-:Y:S01]  /*52c0*/  @!P0 FFMA R17, R17, 1.84467440737095516160e+19, RZ ;  /* 0x5f80000011118823 */ /* 0x000fe200000000ff */
[----:B------:R-:W-:Y:S02]  /*52d0*/  @!P0 IMAD.MOV.U32 R9, RZ, RZ, -0x40 ;  /* 0xffffffc0ff098424 */ /* 0x000fe400078e00ff */
[----:B------:R-:W-:Y:S02]  /*52e0*/  @!P1 FFMA R14, R8, 1.84467440737095516160e+19, RZ ;  /* 0x5f800000080e9823 */ /* 0x000fe400000000ff */
[----:B------:R-:W-:-:S07]  /*52f0*/  @!P1 VIADD R9, R9, 0x40 ;  /* 0x0000004009099836 */ /* 0x000fce0000000000 */
.L_x_72:
[----:B------:R-:W-:Y:S01]  /*5300*/  LEA R7, R11, 0xc0800000, 0x17 ;  /* 0xc08000000b077811 */ /* 0x000fe200078eb8ff */
[----:B------:R-:W-:Y:S01]  /*5310*/  VIADD R18, R18, 0xffffff81 ;  /* 0xffffff8112127836 */ /* 0x000fe20000000000 */
[----:B------:R-:W-:Y:S03]  /*5320*/  BSSY.RECONVERGENT B2, `(.L_x_77) ;  /* 0x0000035000027945 */ /* 0x000fe60003800200 */
[----:B------:R-:W-:Y:S02]  /*5330*/  IMAD.IADD R13, R14, 0x1, -R7 ;  /* 0x000000010e0d7824 */ /* 0x000fe400078e0a07 */
[C---:B------:R-:W-:Y:S01]  /*5340*/  IMAD R7, R18.reuse, -0x800000, R17 ;  /* 0xff80000012077824 */ /* 0x040fe200078e0211 */
[----:B------:R-:W-:Y:S01]  /*5350*/  IADD3 R18, PT, PT, R18, 0x7f, -R11 ;  /* 0x0000007f12127810 */ /* 0x000fe20007ffe80b */
[----:B------:R-:W0:Y:S01]  /*5360*/  MUFU.RCP R14, R13 ;  /* 0x0000000d000e7308 */ /* 0x000e220000001000 */
[----:B------:R-:W-:-:S03]  /*5370*/  FADD.FTZ R20, -R13, -RZ ;  /* 0x800000ff0d147221 */ /* 0x000fc60000010100 */
[----:B------:R-:W-:Y:S02]  /*5380*/  IMAD.IADD R18, R18, 0x1, R9 ;  /* 0x0000000112127824 */ /* 0x000fe400078e0209 */
[----:B0-----:R-:W-:-:S04]  /*5390*/  FFMA R15, R14, R20, 1 ;  /* 0x3f8000000e0f7423 */ /* 0x001fc80000000014 */
[----:B------:R-:W-:-:S04]  /*53a0*/  FFMA R14, R14, R15, R14 ;  /* 0x0000000f0e0e7223 */ /* 0x000fc8000000000e */
[----:B------:R-:W-:-:S04]  /*53b0*/  FFMA R15, R7, R14, RZ ;  /* 0x0000000e070f7223 */ /* 0x000fc800000000ff */
[----:B------:R-:W-:-:S04]  /*53c0*/  FFMA R17, R20, R15, R7 ;  /* 0x0000000f14117223 */ /* 0x000fc80000000007 */
[----:B------:R-:W-:-:S04]  /*53d0*/  FFMA R17, R14, R17, R15 ;  /* 0x000000110e117223 */ /* 0x000fc8000000000f */
[----:B------:R-:W-:-:S04]  /*53e0*/  FFMA R20, R20, R17, R7 ;  /* 0x0000001114147223 */ /* 0x000fc80000000007 */
[----:B------:R-:W-:-:S05]  /*53f0*/  FFMA R7, R14, R20, R17 ;  /* 0x000000140e077223 */ /* 0x000fca0000000011 */
[----:B------:R-:W-:-:S04]  /*5400*/  SHF.R.U32.HI R11, RZ, 0x17, R7 ;  /* 0x00000017ff0b7819 */ /* 0x000fc80000011607 */
[----:B------:R-:W-:-:S05]  /*5410*/  LOP3.LUT R11, R11, 0xff, RZ, 0xc0, !PT ;  /* 0x000000ff0b0b7812 */ /* 0x000fca00078ec0ff */
[----:B------:R-:W-:-:S04]  /*5420*/  IMAD.IADD R13, R11, 0x1, R18 ;  /* 0x000000010b0d7824 */ /* 0x000fc800078e0212 */
[----:B------:R-:W-:-:S05]  /*5430*/  VIADD R9, R13, 0xffffffff ;  /* 0xffffffff0d097836 */ /* 0x000fca0000000000 */
[----:B------:R-:W-:-:S13]  /*5440*/  ISETP.GE.U32.AND P0, PT, R9, 0xfe, PT ;  /* 0x000000fe0900780c */ /* 0x000fda0003f06070 */
[----:B------:R-:W-:Y:S05]  /*5450*/  @!P0 BRA `(.L_x_78) ;  /* 0x0000000000808947 */ /* 0x000fea0003800000 */
[----:B------:R-:W-:-:S13]  /*5460*/  ISETP.GT.AND P0, PT, R13, 0xfe, PT ;  /* 0x000000fe0d00780c */ /* 0x000fda0003f04270 */
[----:B------:R-:W-:Y:S05]  /*5470*/  @P0 BRA `(.L_x_79) ;  /* 0x00000000006c0947 */ /* 0x000fea0003800000 */
[----:B------:R-:W-:-:S13]  /*5480*/  ISETP.GE.AND P0, PT, R13, 0x1, PT ;  /* 0x000000010d00780c */ /* 0x000fda0003f06270 */
[----:B------:R-:W-:Y:S05]  /*5490*/  @P0 BRA `(.L_x_80) ;  /* 0x0000000000740947 */ /* 0x000fea0003800000 */
[----:B------:R-:W-:Y:S02]  /*54a0*/  ISETP.GE.AND P0, PT, R13, -0x18, PT ;  /* 0xffffffe80d00780c */ /* 0x000fe40003f06270 */
[----:B------:R-:W-:-:S11]  /*54b0*/  LOP3.LUT R7, R7, 0x80000000, RZ, 0xc0, !PT ;  /* 0x8000000007077812 */ /* 0x000fd600078ec0ff */
[----:B------:R-:W-:Y:S05]  /*54c0*/  @!P0 BRA `(.L_x_80) ;  /* 0x0000000000688947 */ /* 0x000fea0003800000 */
[CC--:B------:R-:W-:Y:S01]  /*54d0*/  FFMA.RZ R9, R14.reuse, R20.reuse, R17 ;  /* 0x000000140e097223 */ /* 0x0c0fe2000000c011 */
[C---:B------:R-:W-:Y:S01]  /*54e0*/  VIADD R18, R13.reuse, 0x20 ;  /* 0x000000200d127836 */ /* 0x040fe20000000000 */
[C---:B------:R-:W-:Y:S02]  /*54f0*/  ISETP.NE.AND P3, PT, R13.reuse, RZ, PT ;  /* 0x000000ff0d00720c */ /* 0x040fe40003f65270 */
[----:B------:R-:W-:Y:S01]  /*5500*/  ISETP.NE.AND P1, PT, R13, RZ, PT ;  /* 0x000000ff0d00720c */ /* 0x000fe20003f25270 */
[----:B------:R-:W-:Y:S01]  /*5510*/  IMAD.MOV R13, RZ, RZ, -R13 ;  /* 0x000000ffff0d7224 */ /* 0x000fe200078e0a0d */
[----:B------:R-:W-:Y:S01]  /*5520*/  LOP3.LUT R11, R9, 0x7fffff, RZ, 0xc0, !PT ;  /* 0x007fffff090b7812 */ /* 0x000fe200078ec0ff */
[CCC-:B------:R-:W-:Y:S01]  /*5530*/  FFMA.RP R9, R14.reuse, R20.reuse, R17.reuse ;  /* 0x000000140e097223 */ /* 0x1c0fe20000008011 */
[----:B------:R-:W-:Y:S02]  /*5540*/  FFMA.RM R14, R14, R20, R17 ;  /* 0x000000140e0e7223 */ /* 0x000fe40000004011 */
[----:B------:R-:W-:-:S03]  /*5550*/  LOP3.LUT R11, R11, 0x800000, RZ, 0xfc, !PT ;  /* 0x008000000b0b7812 */ /* 0x000fc600078efcff */
[----:B------:R-:W-:Y:S02]  /*5560*/  FSETP.NEU.FTZ.AND P0, PT, R9, R14, PT ;  /* 0x0000000e0900720b */ /* 0x000fe40003f1d000 */
[----:B------:R-:W-:Y:S02]  /*5570*/  SHF.L.U32 R18, R11, R18, RZ ;  /* 0x000000120b127219 */ /* 0x000fe400000006ff */
[----:B------:R-:W-:Y:S02]  /*5580*/  SEL R14, R13, RZ, P3 ;  /* 0x000000ff0d0e7207 */ /* 0x000fe40001800000 */
[----:B------:R-:W-:Y:S02]  /*5590*/  ISETP.NE.AND P1, PT, R18, RZ, P1 ;  /* 0x000000ff1200720c */ /* 0x000fe40000f25270 */
[----:B------:R-:W-:Y:S02]  /*55a0*/  SHF.R.U32.HI R14, RZ, R14, R11 ;  /* 0x0000000eff0e7219 */ /* 0x000fe4000001160b */
[----:B------:R-:W-:-:S02]  /*55b0*/  PLOP3.LUT P0, PT, P0, P1, PT, 0xf8, 0x8f ;  /* 0x00000000008f781c */ /* 0x000fc40000703f70 */
[----:B------:R-:W-:Y:S02]  /*55c0*/  SHF.R.U32.HI R18, RZ, 0x1, R14 ;  /* 0x00000001ff127819 */ /* 0x000fe4000001160e */
[----:B------:R-:W-:-:S04]  /*55d0*/  SEL R9, RZ, 0x1, !P0 ;  /* 0x00000001ff097807 */ /* 0x000fc80004000000 */
[----:B------:R-:W-:-:S04]  /*55e0*/  LOP3.LUT R9, R9, 0x1, R18, 0xf8, !PT ;  /* 0x0000000109097812 */ /* 0x000fc800078ef812 */
[----:B------:R-:W-:-:S05]  /*55f0*/  LOP3.LUT R9, R9, R14, RZ, 0xc0, !PT ;  /* 0x0000000e09097212 */ /* 0x000fca00078ec0ff */
[----:B------:R-:W-:-:S05]  /*5600*/  IMAD.IADD R18, R18, 0x1, R9 ;  /* 0x0000000112127824 */ /* 0x000fca00078e0209 */
[----:B------:R-:W-:Y:S01]  /*5610*/  LOP3.LUT R7, R18, R7, RZ, 0xfc, !PT ;  /* 0x0000000712077212 */ /* 0x000fe200078efcff */
[----:B------:R-:W-:Y:S06]  /*5620*/  BRA `(.L_x_80) ;  /* 0x0000000000107947 */ /* 0x000fec0003800000 */
.L_x_79:
[----:B------:R-:W-:-:S04]  /*5630*/  LOP3.LUT R7, R7, 0x80000000, RZ, 0xc0, !PT ;  /* 0x8000000007077812 */ /* 0x000fc800078ec0ff */
[----:B------:R-:W-:Y:S01]  /*5640*/  LOP3.LUT R7, R7, 0x7f800000, RZ, 0xfc, !PT ;  /* 0x7f80000007077812 */ /* 0x000fe200078efcff */
[----:B------:R-:W-:Y:S06]  /*5650*/  BRA `(.L_x_80) ;  /* 0x0000000000047947 */ /* 0x000fec0003800000 */
.L_x_78:
[----:B------:R-:W-:-:S07]  /*5660*/  IMAD R7, R18, 0x800000, R7 ;  /* 0x0080000012077824 */ /* 0x000fce00078e0207 */
.L_x_80:
[----:B------:R-:W-:Y:S05]  /*5670*/  BSYNC.RECONVERGENT B2 ;  /* 0x0000000000027941 */ /* 0x000fea0003800200 */
.L_x_77:
[----:B------:R-:W-:Y:S05]  /*5680*/  BRA `(.L_x_81) ;  /* 0x0000000000207947 */ /* 0x000fea0003800000 */
.L_x_76:
[----:B------:R-:W-:-:S04]  /*5690*/  LOP3.LUT R7, R14, 0x80000000, R17, 0x48, !PT ;  /* 0x800000000e077812 */ /* 0x000fc800078e4811 */
[----:B------:R-:W-:Y:S01]  /*56a0*/  LOP3.LUT R7, R7, 0x7f800000, RZ, 0xfc, !PT ;  /* 0x7f80000007077812 */ /* 0x000fe200078efcff */
[----:B------:R-:W-:Y:S06]  /*56b0*/  BRA `(.L_x_81) ;  /* 0x0000000000147947 */ /* 0x000fec0003800000 */
.L_x_75:
[----:B------:R-:W-:Y:S01]  /*56c0*/  LOP3.LUT R7, R14, 0x80000000, R17, 0x48, !PT ;  /* 0x800000000e077812 */ /* 0x000fe200078e4811 */
[----:B------:R-:W-:Y:S06]  /*56d0*/  BRA `(.L_x_81) ;  /* 0x00000000000c7947 */ /* 0x000fec0003800000 */
.L_x_74:
[----:B------:R-:W0:Y:S01]  /*56e0*/  MUFU.RSQ R7, -QNAN ;  /* 0xffc0000000077908 */ /* 0x000e220000001400 */
[----:B------:R-:W-:Y:S05]  /*56f0*/  BRA `(.L_x_81) ;  /* 0x0000000000047947 */ /* 0x000fea0003800000 */
.L_x_73:
[----:B------:R-:W-:-:S07]  /*5700*/  FADD.FTZ R7, R17, R8 ;  /* 0x0000000811077221 */ /* 0x000fce0000010000 */
.L_x_81:
[----:B------:R-:W-:Y:S05]  /*5710*/  BSYNC.RECONVERGENT B1 ;  /* 0x0000000000017941 */ /* 0x000fea0003800200 */
.L_x_71:
[----:B------:R-:W-:-:S04]  /*5720*/  IMAD.MOV.U32 R11, RZ, RZ, 0x0 ;  /* 0x00000000ff0b7424 */ /* 0x000fc800078e00ff */
[----:B0-----:R-:W-:Y:S05]  /*5730*/  RET.REL.NODEC R10 `(calc_spearman_rho) ;  /* 0xffffffa80a307950 */ /* 0x001fea0003c3ffff */
.L_x_82:
[----:B------:R-:W-:-:S00]  /*5740*/  BRA `(.L_x_82) ;  /* 0xfffffffc00fc7947 */ /* 0x000fc0000383ffff */
[----:B------:R-:W-:-:S00]  /*5750*/  NOP ;  /* 0x0000000000007918 */ /* 0x000fc00000000000 */
        /* <DEDUP_REMOVED lines=10> */
.L_x_85:


//--------------------- .nv.global.init           --------------------------
	.section	.nv.global.init,"aw",@progbits
.nv.global.init:
	.type		$str,@object
	.size		$str,($str$1 - $str)
$str:
        /*0000*/ 	.byte	0x73, 0x65, 0x6c, 0x65, 0x63, 0x74, 0x6f, 0x72, 0x20, 0x3c, 0x20, 0x33, 0x32, 0x00
	.type		$str$1,@object
	.size		$str$1,(__unnamed_1 - $str$1)
$str$1:
        /*000e*/ 	.byte	0x2f, 0x74, 0x6d, 0x70, 0x2f, 0x73, 0x61, 0x73, 0x73, 0x5f, 0x63, 0x75, 0x5f, 0x35, 0x61, 0x63
        /*001e*/ 	.byte	0x65, 0x64, 0x65, 0x61, 0x78, 0x2f, 0x6b, 0x2e, 0x63, 0x75, 0x00
	.type		__unnamed_1,@object
	.size		__unnamed_1,(.L_0 - __unnamed_1)
__unnamed_1:
        /*0029*/ 	.byte	0x76, 0x6f, 0x69, 0x64, 0x20, 0x61, 0x70, 0x70, 0x6c, 0x79, 0x5f, 0x62, 0x6f, 0x6f, 0x6c, 0x65
        /*0039*/ 	.byte	0x61, 0x6e, 0x5f, 0x66, 0x75, 0x6e, 0x63, 0x28, 0x75, 0x6e, 0x73, 0x69, 0x67, 0x6e, 0x65, 0x64
        /*0049*/ 	.byte	0x20, 0x63, 0x68, 0x61, 0x72, 0x2c, 0x20, 0x75, 0x6e, 0x73, 0x69, 0x67, 0x6e, 0x65, 0x64, 0x20
        /*0059*/ 	.byte	0x69, 0x6e, 0x74, 0x2c, 0x20, 0x75, 0x6e, 0x73, 0x69, 0x67, 0x6e, 0x65, 0x64, 0x20, 0x73, 0x68
        /*0069*/ 	.byte	0x6f, 0x72, 0x74, 0x2c, 0x20, 0x75, 0x6e, 0x73, 0x69, 0x67, 0x6e, 0x65, 0x64, 0x20, 0x69, 0x6e
        /*0079*/ 	.byte	0x74, 0x20, 0x2a, 0x2c, 0x20, 0x75, 0x6e, 0x73, 0x69, 0x67, 0x6e, 0x65, 0x64, 0x20, 0x69, 0x6e
        /*0089*/ 	.byte	0x74, 0x2c, 0x20, 0x75, 0x6e, 0x73, 0x69, 0x67, 0x6e, 0x65, 0x64, 0x20, 0x63, 0x68, 0x61, 0x72
        /*0099*/ 	.byte	0x20, 0x2a, 0x29, 0x00
.L_0:


//--------------------- .nv.shared.reserved.0     --------------------------
	.section	.nv.shared.reserved.0,"aw",@nobits
	.weak		__nv_reservedSMEM_offset_0_alias
	.size		__nv_reservedSMEM_offset_0_alias, 0, 64
	.other		__nv_reservedSMEM_offset_0_alias,@"STO_CUDA_RESERVED_SHARED STV_DEFAULT"
__nv_reservedSMEM_offset_0_alias:
	.zero		0
	.zero		64


//--------------------- .nv.constant0.calc_spearman_rho --------------------------
	.section	.nv.constant0.calc_spearman_rho,"a",@progbits
	.sectionflags	@""
	.align	4
.nv.constant0.calc_spearman_rho:
	.zero		968


//--------------------- SYMBOLS --------------------------

	.type		.nv.reservedSmem.offset0,@object
	.size		.nv.reservedSmem.offset0,0x4
	.type		__assertfail,@function
